//
// Generated by NVIDIA NVVM Compiler
//
// Compiler Build ID: CL-36424714
// Cuda compilation tools, release 13.0, V13.0.88
// Based on NVVM 20.0.0
//

.version 9.0
.target sm_100
.address_size 64

	// .globl	_Z4m3_1iiiPdS_S_

.visible .entry _Z4m3_1iiiPdS_S_(
	.param .u32 _Z4m3_1iiiPdS_S__param_0,
	.param .u32 _Z4m3_1iiiPdS_S__param_1,
	.param .u32 _Z4m3_1iiiPdS_S__param_2,
	.param .u64 .ptr .align 1 _Z4m3_1iiiPdS_S__param_3,
	.param .u64 .ptr .align 1 _Z4m3_1iiiPdS_S__param_4,
	.param .u64 .ptr .align 1 _Z4m3_1iiiPdS_S__param_5
)
{
	.reg .pred 	%p<13>;
	.reg .b32 	%r<48>;
	.reg .b64 	%rd<50>;
	.reg .b64 	%fd<114>;

	ld.param.u32 	%r21, [_Z4m3_1iiiPdS_S__param_0];
	ld.param.u32 	%r22, [_Z4m3_1iiiPdS_S__param_1];
	ld.param.u32 	%r20, [_Z4m3_1iiiPdS_S__param_2];
	ld.param.u64 	%rd4, [_Z4m3_1iiiPdS_S__param_3];
	ld.param.u64 	%rd5, [_Z4m3_1iiiPdS_S__param_4];
	cvta.to.global.u64 	%rd1, %rd5;
	cvta.to.global.u64 	%rd2, %rd4;
	mov.u32 	%r23, %ctaid.x;
	mov.u32 	%r24, %ntid.x;
	mov.u32 	%r25, %tid.x;
	mad.lo.s32 	%r26, %r23, %r24, %r25;
	mov.u32 	%r27, %ctaid.y;
	mov.u32 	%r28, %ntid.y;
	mov.u32 	%r29, %tid.y;
	mad.lo.s32 	%r30, %r27, %r28, %r29;
	shl.b32 	%r2, %r26, 1;
	setp.ge.s32 	%p1, %r2, %r21;
	setp.ge.s32 	%p2, %r30, %r22;
	or.pred  	%p3, %p1, %p2;
	@%p3 bra 	$L__BB0_14;
	setp.lt.s32 	%p4, %r20, 1;
	mov.f64 	%fd112, 0d0000000000000000;
	mov.f64 	%fd113, %fd112;
	@%p4 bra 	$L__BB0_13;
	mul.lo.s32 	%r3, %r20, %r2;
	and.b32  	%r4, %r20, 7;
	setp.lt.u32 	%p5, %r20, 8;
	mov.f64 	%fd113, 0d0000000000000000;
	mov.b32 	%r46, 0;
	mov.f64 	%fd112, %fd113;
	@%p5 bra 	$L__BB0_5;
	and.b32  	%r32, %r20, 2147483640;
	neg.s32 	%r44, %r32;
	mov.f64 	%fd113, 0d0000000000000000;
	mul.wide.u32 	%rd7, %r20, 8;
	mul.wide.s32 	%rd12, %r22, 8;
	mov.u32 	%r42, %r3;
	mov.u32 	%r43, %r30;
$L__BB0_4:
	.pragma "nounroll";
	and.b32  	%r46, %r20, 2147483640;
	mul.wide.s32 	%rd6, %r42, 8;
	add.s64 	%rd8, %rd2, %rd6;
	add.s64 	%rd9, %rd8, %rd7;
	ld.global.f64 	%fd29, [%rd8];
	mul.wide.s32 	%rd10, %r43, 8;
	add.s64 	%rd11, %rd1, %rd10;
	ld.global.f64 	%fd30, [%rd11];
	fma.rn.f64 	%fd31, %fd29, %fd30, %fd112;
	ld.global.f64 	%fd32, [%rd9];
	fma.rn.f64 	%fd33, %fd32, %fd30, %fd113;
	ld.global.f64 	%fd34, [%rd8+8];
	add.s64 	%rd13, %rd11, %rd12;
	ld.global.f64 	%fd35, [%rd13];
	fma.rn.f64 	%fd36, %fd34, %fd35, %fd31;
	ld.global.f64 	%fd37, [%rd9+8];
	fma.rn.f64 	%fd38, %fd37, %fd35, %fd33;
	ld.global.f64 	%fd39, [%rd8+16];
	add.s64 	%rd14, %rd13, %rd12;
	ld.global.f64 	%fd40, [%rd14];
	fma.rn.f64 	%fd41, %fd39, %fd40, %fd36;
	ld.global.f64 	%fd42, [%rd9+16];
	fma.rn.f64 	%fd43, %fd42, %fd40, %fd38;
	ld.global.f64 	%fd44, [%rd8+24];
	add.s64 	%rd15, %rd14, %rd12;
	ld.global.f64 	%fd45, [%rd15];
	fma.rn.f64 	%fd46, %fd44, %fd45, %fd41;
	ld.global.f64 	%fd47, [%rd9+24];
	fma.rn.f64 	%fd48, %fd47, %fd45, %fd43;
	ld.global.f64 	%fd49, [%rd8+32];
	add.s64 	%rd16, %rd15, %rd12;
	ld.global.f64 	%fd50, [%rd16];
	fma.rn.f64 	%fd51, %fd49, %fd50, %fd46;
	ld.global.f64 	%fd52, [%rd9+32];
	fma.rn.f64 	%fd53, %fd52, %fd50, %fd48;
	ld.global.f64 	%fd54, [%rd8+40];
	add.s64 	%rd17, %rd16, %rd12;
	ld.global.f64 	%fd55, [%rd17];
	fma.rn.f64 	%fd56, %fd54, %fd55, %fd51;
	ld.global.f64 	%fd57, [%rd9+40];
	fma.rn.f64 	%fd58, %fd57, %fd55, %fd53;
	ld.global.f64 	%fd59, [%rd8+48];
	add.s64 	%rd18, %rd17, %rd12;
	ld.global.f64 	%fd60, [%rd18];
	fma.rn.f64 	%fd61, %fd59, %fd60, %fd56;
	ld.global.f64 	%fd62, [%rd9+48];
	fma.rn.f64 	%fd63, %fd62, %fd60, %fd58;
	ld.global.f64 	%fd64, [%rd8+56];
	add.s64 	%rd19, %rd18, %rd12;
	ld.global.f64 	%fd65, [%rd19];
	fma.rn.f64 	%fd112, %fd64, %fd65, %fd61;
	ld.global.f64 	%fd66, [%rd9+56];
	fma.rn.f64 	%fd113, %fd66, %fd65, %fd63;
	add.s32 	%r44, %r44, 8;
	shl.b32 	%r33, %r22, 3;
	add.s32 	%r43, %r43, %r33;
	add.s32 	%r42, %r42, 8;
	setp.ne.s32 	%p6, %r44, 0;
	@%p6 bra 	$L__BB0_4;
$L__BB0_5:
	setp.eq.s32 	%p7, %r4, 0;
	@%p7 bra 	$L__BB0_13;
	and.b32  	%r14, %r20, 3;
	setp.lt.u32 	%p8, %r4, 4;
	@%p8 bra 	$L__BB0_8;
	add.s32 	%r34, %r46, %r3;
	mul.wide.s32 	%rd20, %r34, 8;
	add.s64 	%rd21, %rd2, %rd20;
	ld.global.f64 	%fd68, [%rd21];
	mad.lo.s32 	%r35, %r46, %r22, %r30;
	mul.wide.s32 	%rd22, %r35, 8;
	add.s64 	%rd23, %rd1, %rd22;
	ld.global.f64 	%fd69, [%rd23];
	fma.rn.f64 	%fd70, %fd68, %fd69, %fd112;
	mul.wide.u32 	%rd24, %r20, 8;
	add.s64 	%rd25, %rd21, %rd24;
	ld.global.f64 	%fd71, [%rd25];
	fma.rn.f64 	%fd72, %fd71, %fd69, %fd113;
	ld.global.f64 	%fd73, [%rd21+8];
	mul.wide.s32 	%rd26, %r22, 8;
	add.s64 	%rd27, %rd23, %rd26;
	ld.global.f64 	%fd74, [%rd27];
	fma.rn.f64 	%fd75, %fd73, %fd74, %fd70;
	ld.global.f64 	%fd76, [%rd25+8];
	fma.rn.f64 	%fd77, %fd76, %fd74, %fd72;
	ld.global.f64 	%fd78, [%rd21+16];
	add.s64 	%rd28, %rd27, %rd26;
	ld.global.f64 	%fd79, [%rd28];
	fma.rn.f64 	%fd80, %fd78, %fd79, %fd75;
	ld.global.f64 	%fd81, [%rd25+16];
	fma.rn.f64 	%fd82, %fd81, %fd79, %fd77;
	ld.global.f64 	%fd83, [%rd21+24];
	add.s64 	%rd29, %rd28, %rd26;
	ld.global.f64 	%fd84, [%rd29];
	fma.rn.f64 	%fd112, %fd83, %fd84, %fd80;
	ld.global.f64 	%fd85, [%rd25+24];
	fma.rn.f64 	%fd113, %fd85, %fd84, %fd82;
	add.s32 	%r46, %r46, 4;
$L__BB0_8:
	setp.eq.s32 	%p9, %r14, 0;
	@%p9 bra 	$L__BB0_13;
	setp.eq.s32 	%p10, %r14, 1;
	@%p10 bra 	$L__BB0_11;
	add.s32 	%r36, %r46, %r3;
	mul.wide.s32 	%rd30, %r36, 8;
	add.s64 	%rd31, %rd2, %rd30;
	ld.global.f64 	%fd87, [%rd31];
	mad.lo.s32 	%r37, %r46, %r22, %r30;
	mul.wide.s32 	%rd32, %r37, 8;
	add.s64 	%rd33, %rd1, %rd32;
	ld.global.f64 	%fd88, [%rd33];
	fma.rn.f64 	%fd89, %fd87, %fd88, %fd112;
	mul.wide.u32 	%rd34, %r20, 8;
	add.s64 	%rd35, %rd31, %rd34;
	ld.global.f64 	%fd90, [%rd35];
	fma.rn.f64 	%fd91, %fd90, %fd88, %fd113;
	ld.global.f64 	%fd92, [%rd31+8];
	mul.wide.s32 	%rd36, %r22, 8;
	add.s64 	%rd37, %rd33, %rd36;
	ld.global.f64 	%fd93, [%rd37];
	fma.rn.f64 	%fd112, %fd92, %fd93, %fd89;
	ld.global.f64 	%fd94, [%rd35+8];
	fma.rn.f64 	%fd113, %fd94, %fd93, %fd91;
	add.s32 	%r46, %r46, 2;
$L__BB0_11:
	and.b32  	%r38, %r20, 1;
	setp.eq.b32 	%p11, %r38, 1;
	not.pred 	%p12, %p11;
	@%p12 bra 	$L__BB0_13;
	add.s32 	%r39, %r46, %r3;
	mul.wide.s32 	%rd38, %r39, 8;
	add.s64 	%rd39, %rd2, %rd38;
	ld.global.f64 	%fd95, [%rd39];
	mad.lo.s32 	%r40, %r46, %r22, %r30;
	mul.wide.s32 	%rd40, %r40, 8;
	add.s64 	%rd41, %rd1, %rd40;
	ld.global.f64 	%fd96, [%rd41];
	fma.rn.f64 	%fd112, %fd95, %fd96, %fd112;
	mul.wide.u32 	%rd42, %r20, 8;
	add.s64 	%rd43, %rd39, %rd42;
	ld.global.f64 	%fd97, [%rd43];
	fma.rn.f64 	%fd113, %fd97, %fd96, %fd113;
$L__BB0_13:
	ld.param.u64 	%rd49, [_Z4m3_1iiiPdS_S__param_5];
	mad.lo.s32 	%r41, %r2, %r22, %r30;
	cvta.to.global.u64 	%rd44, %rd49;
	mul.wide.s32 	%rd45, %r41, 8;
	add.s64 	%rd46, %rd44, %rd45;
	st.global.f64 	[%rd46], %fd112;
	mul.wide.s32 	%rd47, %r22, 8;
	add.s64 	%rd48, %rd46, %rd47;
	st.global.f64 	[%rd48], %fd113;
$L__BB0_14:
	ret;

}
	// .globl	_Z4m3_2iiiPdS_S_
.visible .entry _Z4m3_2iiiPdS_S_(
	.param .u32 _Z4m3_2iiiPdS_S__param_0,
	.param .u32 _Z4m3_2iiiPdS_S__param_1,
	.param .u32 _Z4m3_2iiiPdS_S__param_2,
	.param .u64 .ptr .align 1 _Z4m3_2iiiPdS_S__param_3,
	.param .u64 .ptr .align 1 _Z4m3_2iiiPdS_S__param_4,
	.param .u64 .ptr .align 1 _Z4m3_2iiiPdS_S__param_5
)
{
	.reg .pred 	%p<14>;
	.reg .b32 	%r<48>;
	.reg .b64 	%rd<40>;
	.reg .b64 	%fd<114>;

	ld.param.u32 	%r22, [_Z4m3_2iiiPdS_S__param_0];
	ld.param.u32 	%r23, [_Z4m3_2iiiPdS_S__param_1];
	ld.param.u32 	%r21, [_Z4m3_2iiiPdS_S__param_2];
	ld.param.u64 	%rd5, [_Z4m3_2iiiPdS_S__param_3];
	ld.param.u64 	%rd6, [_Z4m3_2iiiPdS_S__param_4];
	cvta.to.global.u64 	%rd1, %rd6;
	cvta.to.global.u64 	%rd2, %rd5;
	mov.u32 	%r24, %ctaid.x;
	mov.u32 	%r25, %ntid.x;
	mov.u32 	%r26, %tid.x;
	mad.lo.s32 	%r1, %r24, %r25, %r26;
	mov.u32 	%r27, %ctaid.y;
	mov.u32 	%r28, %ntid.y;
	mov.u32 	%r29, %tid.y;
	mad.lo.s32 	%r30, %r27, %r28, %r29;
	shl.b32 	%r2, %r30, 1;
	setp.ge.s32 	%p1, %r1, %r22;
	setp.ge.s32 	%p2, %r2, %r23;
	or.pred  	%p3, %p1, %p2;
	@%p3 bra 	$L__BB1_15;
	setp.lt.s32 	%p4, %r21, 1;
	mov.f64 	%fd112, 0d0000000000000000;
	mov.f64 	%fd113, %fd112;
	@%p4 bra 	$L__BB1_13;
	mul.lo.s32 	%r3, %r21, %r1;
	and.b32  	%r4, %r21, 7;
	setp.lt.u32 	%p5, %r21, 8;
	mov.f64 	%fd113, 0d0000000000000000;
	mov.b32 	%r46, 0;
	mov.f64 	%fd112, %fd113;
	@%p5 bra 	$L__BB1_5;
	and.b32  	%r46, %r21, 2147483640;
	neg.s32 	%r44, %r46;
	shl.b32 	%r7, %r23, 3;
	mov.f64 	%fd113, 0d0000000000000000;
	mul.wide.s32 	%rd11, %r23, 8;
	mov.u32 	%r42, %r3;
	mov.u32 	%r43, %r2;
$L__BB1_4:
	.pragma "nounroll";
	mul.wide.s32 	%rd7, %r42, 8;
	add.s64 	%rd8, %rd2, %rd7;
	ld.global.f64 	%fd29, [%rd8];
	mul.wide.s32 	%rd9, %r43, 8;
	add.s64 	%rd10, %rd1, %rd9;
	ld.global.f64 	%fd30, [%rd10];
	fma.rn.f64 	%fd31, %fd29, %fd30, %fd112;
	ld.global.f64 	%fd32, [%rd10+8];
	fma.rn.f64 	%fd33, %fd29, %fd32, %fd113;
	ld.global.f64 	%fd34, [%rd8+8];
	add.s64 	%rd12, %rd10, %rd11;
	ld.global.f64 	%fd35, [%rd12];
	fma.rn.f64 	%fd36, %fd34, %fd35, %fd31;
	ld.global.f64 	%fd37, [%rd12+8];
	fma.rn.f64 	%fd38, %fd34, %fd37, %fd33;
	ld.global.f64 	%fd39, [%rd8+16];
	add.s64 	%rd13, %rd12, %rd11;
	ld.global.f64 	%fd40, [%rd13];
	fma.rn.f64 	%fd41, %fd39, %fd40, %fd36;
	ld.global.f64 	%fd42, [%rd13+8];
	fma.rn.f64 	%fd43, %fd39, %fd42, %fd38;
	ld.global.f64 	%fd44, [%rd8+24];
	add.s64 	%rd14, %rd13, %rd11;
	ld.global.f64 	%fd45, [%rd14];
	fma.rn.f64 	%fd46, %fd44, %fd45, %fd41;
	ld.global.f64 	%fd47, [%rd14+8];
	fma.rn.f64 	%fd48, %fd44, %fd47, %fd43;
	ld.global.f64 	%fd49, [%rd8+32];
	add.s64 	%rd15, %rd14, %rd11;
	ld.global.f64 	%fd50, [%rd15];
	fma.rn.f64 	%fd51, %fd49, %fd50, %fd46;
	ld.global.f64 	%fd52, [%rd15+8];
	fma.rn.f64 	%fd53, %fd49, %fd52, %fd48;
	ld.global.f64 	%fd54, [%rd8+40];
	add.s64 	%rd16, %rd15, %rd11;
	ld.global.f64 	%fd55, [%rd16];
	fma.rn.f64 	%fd56, %fd54, %fd55, %fd51;
	ld.global.f64 	%fd57, [%rd16+8];
	fma.rn.f64 	%fd58, %fd54, %fd57, %fd53;
	ld.global.f64 	%fd59, [%rd8+48];
	add.s64 	%rd17, %rd16, %rd11;
	ld.global.f64 	%fd60, [%rd17];
	fma.rn.f64 	%fd61, %fd59, %fd60, %fd56;
	ld.global.f64 	%fd62, [%rd17+8];
	fma.rn.f64 	%fd63, %fd59, %fd62, %fd58;
	ld.global.f64 	%fd64, [%rd8+56];
	add.s64 	%rd18, %rd17, %rd11;
	ld.global.f64 	%fd65, [%rd18];
	fma.rn.f64 	%fd112, %fd64, %fd65, %fd61;
	ld.global.f64 	%fd66, [%rd18+8];
	fma.rn.f64 	%fd113, %fd64, %fd66, %fd63;
	add.s32 	%r44, %r44, 8;
	add.s32 	%r43, %r43, %r7;
	add.s32 	%r42, %r42, 8;
	setp.ne.s32 	%p6, %r44, 0;
	@%p6 bra 	$L__BB1_4;
$L__BB1_5:
	setp.eq.s32 	%p7, %r4, 0;
	@%p7 bra 	$L__BB1_13;
	and.b32  	%r15, %r21, 3;
	setp.lt.u32 	%p8, %r4, 4;
	@%p8 bra 	$L__BB1_8;
	add.s32 	%r33, %r46, %r3;
	mul.wide.s32 	%rd19, %r33, 8;
	add.s64 	%rd20, %rd2, %rd19;
	ld.global.f64 	%fd68, [%rd20];
	mad.lo.s32 	%r34, %r46, %r23, %r2;
	mul.wide.s32 	%rd21, %r34, 8;
	add.s64 	%rd22, %rd1, %rd21;
	ld.global.f64 	%fd69, [%rd22];
	fma.rn.f64 	%fd70, %fd68, %fd69, %fd112;
	ld.global.f64 	%fd71, [%rd22+8];
	fma.rn.f64 	%fd72, %fd68, %fd71, %fd113;
	ld.global.f64 	%fd73, [%rd20+8];
	mul.wide.s32 	%rd23, %r23, 8;
	add.s64 	%rd24, %rd22, %rd23;
	ld.global.f64 	%fd74, [%rd24];
	fma.rn.f64 	%fd75, %fd73, %fd74, %fd70;
	ld.global.f64 	%fd76, [%rd24+8];
	fma.rn.f64 	%fd77, %fd73, %fd76, %fd72;
	ld.global.f64 	%fd78, [%rd20+16];
	add.s64 	%rd25, %rd24, %rd23;
	ld.global.f64 	%fd79, [%rd25];
	fma.rn.f64 	%fd80, %fd78, %fd79, %fd75;
	ld.global.f64 	%fd81, [%rd25+8];
	fma.rn.f64 	%fd82, %fd78, %fd81, %fd77;
	ld.global.f64 	%fd83, [%rd20+24];
	add.s64 	%rd26, %rd25, %rd23;
	ld.global.f64 	%fd84, [%rd26];
	fma.rn.f64 	%fd112, %fd83, %fd84, %fd80;
	ld.global.f64 	%fd85, [%rd26+8];
	fma.rn.f64 	%fd113, %fd83, %fd85, %fd82;
	add.s32 	%r46, %r46, 4;
$L__BB1_8:
	setp.eq.s32 	%p9, %r15, 0;
	@%p9 bra 	$L__BB1_13;
	setp.eq.s32 	%p10, %r15, 1;
	@%p10 bra 	$L__BB1_11;
	add.s32 	%r35, %r46, %r3;
	mul.wide.s32 	%rd27, %r35, 8;
	add.s64 	%rd28, %rd2, %rd27;
	ld.global.f64 	%fd87, [%rd28];
	mad.lo.s32 	%r36, %r46, %r23, %r2;
	mul.wide.s32 	%rd29, %r36, 8;
	add.s64 	%rd30, %rd1, %rd29;
	ld.global.f64 	%fd88, [%rd30];
	fma.rn.f64 	%fd89, %fd87, %fd88, %fd112;
	ld.global.f64 	%fd90, [%rd30+8];
	fma.rn.f64 	%fd91, %fd87, %fd90, %fd113;
	ld.global.f64 	%fd92, [%rd28+8];
	mul.wide.s32 	%rd31, %r23, 8;
	add.s64 	%rd32, %rd30, %rd31;
	ld.global.f64 	%fd93, [%rd32];
	fma.rn.f64 	%fd112, %fd92, %fd93, %fd89;
	ld.global.f64 	%fd94, [%rd32+8];
	fma.rn.f64 	%fd113, %fd92, %fd94, %fd91;
	add.s32 	%r46, %r46, 2;
$L__BB1_11:
	and.b32  	%r37, %r21, 1;
	setp.eq.b32 	%p11, %r37, 1;
	not.pred 	%p12, %p11;
	@%p12 bra 	$L__BB1_13;
	add.s32 	%r38, %r46, %r3;
	mul.wide.s32 	%rd33, %r38, 8;
	add.s64 	%rd34, %rd2, %rd33;
	ld.global.f64 	%fd95, [%rd34];
	mad.lo.s32 	%r39, %r46, %r23, %r2;
	mul.wide.s32 	%rd35, %r39, 8;
	add.s64 	%rd36, %rd1, %rd35;
	ld.global.f64 	%fd96, [%rd36];
	fma.rn.f64 	%fd112, %fd95, %fd96, %fd112;
	ld.global.f64 	%fd97, [%rd36+8];
	fma.rn.f64 	%fd113, %fd95, %fd97, %fd113;
$L__BB1_13:
	ld.param.u64 	%rd39, [_Z4m3_2iiiPdS_S__param_5];
	mad.lo.s32 	%r40, %r23, %r1, %r2;
	cvta.to.global.u64 	%rd37, %rd39;
	mul.wide.s32 	%rd38, %r40, 8;
	add.s64 	%rd3, %rd37, %rd38;
	st.global.f64 	[%rd3], %fd112;
	add.s32 	%r41, %r2, 1;
	setp.ge.u32 	%p13, %r41, %r23;
	@%p13 bra 	$L__BB1_15;
	st.global.f64 	[%rd3+8], %fd113;
$L__BB1_15:
	ret;

}
	// .globl	_Z4m3_3iiiPdS_S_
.visible .entry _Z4m3_3iiiPdS_S_(
	.param .u32 _Z4m3_3iiiPdS_S__param_0,
	.param .u32 _Z4m3_3iiiPdS_S__param_1,
	.param .u32 _Z4m3_3iiiPdS_S__param_2,
	.param .u64 .ptr .align 1 _Z4m3_3iiiPdS_S__param_3,
	.param .u64 .ptr .align 1 _Z4m3_3iiiPdS_S__param_4,
	.param .u64 .ptr .align 1 _Z4m3_3iiiPdS_S__param_5
)
{
	.reg .pred 	%p<13>;
	.reg .b32 	%r<62>;
	.reg .b64 	%rd<72>;
	.reg .b64 	%fd<114>;

	ld.param.u32 	%r18, [_Z4m3_3iiiPdS_S__param_0];
	ld.param.u32 	%r19, [_Z4m3_3iiiPdS_S__param_1];
	ld.param.u32 	%r17, [_Z4m3_3iiiPdS_S__param_2];
	ld.param.u64 	%rd4, [_Z4m3_3iiiPdS_S__param_3];
	ld.param.u64 	%rd5, [_Z4m3_3iiiPdS_S__param_4];
	cvta.to.global.u64 	%rd1, %rd5;
	cvta.to.global.u64 	%rd2, %rd4;
	mov.u32 	%r20, %ctaid.x;
	mov.u32 	%r1, %ntid.x;
	mul.lo.s32 	%r21, %r1, %r20;
	shl.b32 	%r22, %r21, 1;
	mov.u32 	%r23, %tid.x;
	add.s32 	%r2, %r22, %r23;
	mov.u32 	%r24, %ctaid.y;
	mov.u32 	%r25, %ntid.y;
	mov.u32 	%r26, %tid.y;
	mad.lo.s32 	%r27, %r24, %r25, %r26;
	setp.ge.s32 	%p1, %r2, %r18;
	setp.ge.s32 	%p2, %r27, %r19;
	or.pred  	%p3, %p1, %p2;
	@%p3 bra 	$L__BB2_14;
	setp.lt.s32 	%p4, %r17, 1;
	mov.f64 	%fd112, 0d0000000000000000;
	mov.f64 	%fd113, %fd112;
	@%p4 bra 	$L__BB2_13;
	mul.lo.s32 	%r4, %r17, %r2;
	add.s32 	%r29, %r2, %r1;
	mul.lo.s32 	%r5, %r29, %r17;
	and.b32  	%r6, %r17, 7;
	setp.lt.u32 	%p5, %r17, 8;
	mov.f64 	%fd113, 0d0000000000000000;
	mov.b32 	%r60, 0;
	mov.f64 	%fd112, %fd113;
	@%p5 bra 	$L__BB2_5;
	and.b32  	%r60, %r17, 2147483640;
	mov.f64 	%fd113, 0d0000000000000000;
	mov.b32 	%r58, 0;
	mul.wide.s32 	%rd12, %r19, 8;
$L__BB2_4:
	.pragma "nounroll";
	add.s32 	%r31, %r58, %r4;
	mul.wide.s32 	%rd6, %r31, 8;
	add.s64 	%rd7, %rd2, %rd6;
	ld.global.f64 	%fd29, [%rd7];
	mad.lo.s32 	%r32, %r58, %r19, %r27;
	mul.wide.s32 	%rd8, %r32, 8;
	add.s64 	%rd9, %rd1, %rd8;
	ld.global.f64 	%fd30, [%rd9];
	fma.rn.f64 	%fd31, %fd29, %fd30, %fd112;
	add.s32 	%r33, %r58, %r5;
	mul.wide.u32 	%rd10, %r33, 8;
	add.s64 	%rd11, %rd2, %rd10;
	ld.global.f64 	%fd32, [%rd11];
	fma.rn.f64 	%fd33, %fd32, %fd30, %fd113;
	ld.global.f64 	%fd34, [%rd7+8];
	add.s64 	%rd13, %rd9, %rd12;
	ld.global.f64 	%fd35, [%rd13];
	fma.rn.f64 	%fd36, %fd34, %fd35, %fd31;
	add.s32 	%r34, %r33, 1;
	mul.wide.u32 	%rd14, %r34, 8;
	add.s64 	%rd15, %rd2, %rd14;
	ld.global.f64 	%fd37, [%rd15];
	fma.rn.f64 	%fd38, %fd37, %fd35, %fd33;
	ld.global.f64 	%fd39, [%rd7+16];
	add.s64 	%rd16, %rd13, %rd12;
	ld.global.f64 	%fd40, [%rd16];
	fma.rn.f64 	%fd41, %fd39, %fd40, %fd36;
	add.s32 	%r35, %r33, 2;
	mul.wide.u32 	%rd17, %r35, 8;
	add.s64 	%rd18, %rd2, %rd17;
	ld.global.f64 	%fd42, [%rd18];
	fma.rn.f64 	%fd43, %fd42, %fd40, %fd38;
	ld.global.f64 	%fd44, [%rd7+24];
	add.s64 	%rd19, %rd16, %rd12;
	ld.global.f64 	%fd45, [%rd19];
	fma.rn.f64 	%fd46, %fd44, %fd45, %fd41;
	add.s32 	%r36, %r33, 3;
	mul.wide.u32 	%rd20, %r36, 8;
	add.s64 	%rd21, %rd2, %rd20;
	ld.global.f64 	%fd47, [%rd21];
	fma.rn.f64 	%fd48, %fd47, %fd45, %fd43;
	ld.global.f64 	%fd49, [%rd7+32];
	add.s64 	%rd22, %rd19, %rd12;
	ld.global.f64 	%fd50, [%rd22];
	fma.rn.f64 	%fd51, %fd49, %fd50, %fd46;
	add.s32 	%r37, %r33, 4;
	mul.wide.u32 	%rd23, %r37, 8;
	add.s64 	%rd24, %rd2, %rd23;
	ld.global.f64 	%fd52, [%rd24];
	fma.rn.f64 	%fd53, %fd52, %fd50, %fd48;
	ld.global.f64 	%fd54, [%rd7+40];
	add.s64 	%rd25, %rd22, %rd12;
	ld.global.f64 	%fd55, [%rd25];
	fma.rn.f64 	%fd56, %fd54, %fd55, %fd51;
	add.s32 	%r38, %r33, 5;
	mul.wide.u32 	%rd26, %r38, 8;
	add.s64 	%rd27, %rd2, %rd26;
	ld.global.f64 	%fd57, [%rd27];
	fma.rn.f64 	%fd58, %fd57, %fd55, %fd53;
	ld.global.f64 	%fd59, [%rd7+48];
	add.s64 	%rd28, %rd25, %rd12;
	ld.global.f64 	%fd60, [%rd28];
	fma.rn.f64 	%fd61, %fd59, %fd60, %fd56;
	add.s32 	%r39, %r33, 6;
	mul.wide.u32 	%rd29, %r39, 8;
	add.s64 	%rd30, %rd2, %rd29;
	ld.global.f64 	%fd62, [%rd30];
	fma.rn.f64 	%fd63, %fd62, %fd60, %fd58;
	ld.global.f64 	%fd64, [%rd7+56];
	add.s64 	%rd31, %rd28, %rd12;
	ld.global.f64 	%fd65, [%rd31];
	fma.rn.f64 	%fd112, %fd64, %fd65, %fd61;
	add.s32 	%r40, %r33, 7;
	mul.wide.u32 	%rd32, %r40, 8;
	add.s64 	%rd33, %rd2, %rd32;
	ld.global.f64 	%fd66, [%rd33];
	fma.rn.f64 	%fd113, %fd66, %fd65, %fd63;
	add.s32 	%r58, %r58, 8;
	setp.ne.s32 	%p6, %r58, %r60;
	@%p6 bra 	$L__BB2_4;
$L__BB2_5:
	setp.eq.s32 	%p7, %r6, 0;
	@%p7 bra 	$L__BB2_13;
	and.b32  	%r11, %r17, 3;
	setp.lt.u32 	%p8, %r6, 4;
	@%p8 bra 	$L__BB2_8;
	add.s32 	%r41, %r60, %r4;
	mul.wide.s32 	%rd34, %r41, 8;
	add.s64 	%rd35, %rd2, %rd34;
	ld.global.f64 	%fd68, [%rd35];
	mad.lo.s32 	%r42, %r60, %r19, %r27;
	mul.wide.s32 	%rd36, %r42, 8;
	add.s64 	%rd37, %rd1, %rd36;
	ld.global.f64 	%fd69, [%rd37];
	fma.rn.f64 	%fd70, %fd68, %fd69, %fd112;
	add.s32 	%r43, %r60, %r5;
	mul.wide.u32 	%rd38, %r43, 8;
	add.s64 	%rd39, %rd2, %rd38;
	ld.global.f64 	%fd71, [%rd39];
	fma.rn.f64 	%fd72, %fd71, %fd69, %fd113;
	ld.global.f64 	%fd73, [%rd35+8];
	mul.wide.s32 	%rd40, %r19, 8;
	add.s64 	%rd41, %rd37, %rd40;
	ld.global.f64 	%fd74, [%rd41];
	fma.rn.f64 	%fd75, %fd73, %fd74, %fd70;
	add.s32 	%r44, %r43, 1;
	mul.wide.u32 	%rd42, %r44, 8;
	add.s64 	%rd43, %rd2, %rd42;
	ld.global.f64 	%fd76, [%rd43];
	fma.rn.f64 	%fd77, %fd76, %fd74, %fd72;
	ld.global.f64 	%fd78, [%rd35+16];
	add.s64 	%rd44, %rd41, %rd40;
	ld.global.f64 	%fd79, [%rd44];
	fma.rn.f64 	%fd80, %fd78, %fd79, %fd75;
	add.s32 	%r45, %r43, 2;
	mul.wide.u32 	%rd45, %r45, 8;
	add.s64 	%rd46, %rd2, %rd45;
	ld.global.f64 	%fd81, [%rd46];
	fma.rn.f64 	%fd82, %fd81, %fd79, %fd77;
	ld.global.f64 	%fd83, [%rd35+24];
	add.s64 	%rd47, %rd44, %rd40;
	ld.global.f64 	%fd84, [%rd47];
	fma.rn.f64 	%fd112, %fd83, %fd84, %fd80;
	add.s32 	%r46, %r43, 3;
	mul.wide.u32 	%rd48, %r46, 8;
	add.s64 	%rd49, %rd2, %rd48;
	ld.global.f64 	%fd85, [%rd49];
	fma.rn.f64 	%fd113, %fd85, %fd84, %fd82;
	add.s32 	%r60, %r60, 4;
$L__BB2_8:
	setp.eq.s32 	%p9, %r11, 0;
	@%p9 bra 	$L__BB2_13;
	setp.eq.s32 	%p10, %r11, 1;
	@%p10 bra 	$L__BB2_11;
	add.s32 	%r47, %r60, %r4;
	mul.wide.s32 	%rd50, %r47, 8;
	add.s64 	%rd51, %rd2, %rd50;
	ld.global.f64 	%fd87, [%rd51];
	mad.lo.s32 	%r48, %r60, %r19, %r27;
	mul.wide.s32 	%rd52, %r48, 8;
	add.s64 	%rd53, %rd1, %rd52;
	ld.global.f64 	%fd88, [%rd53];
	fma.rn.f64 	%fd89, %fd87, %fd88, %fd112;
	add.s32 	%r49, %r60, %r5;
	mul.wide.u32 	%rd54, %r49, 8;
	add.s64 	%rd55, %rd2, %rd54;
	ld.global.f64 	%fd90, [%rd55];
	fma.rn.f64 	%fd91, %fd90, %fd88, %fd113;
	ld.global.f64 	%fd92, [%rd51+8];
	mul.wide.s32 	%rd56, %r19, 8;
	add.s64 	%rd57, %rd53, %rd56;
	ld.global.f64 	%fd93, [%rd57];
	fma.rn.f64 	%fd112, %fd92, %fd93, %fd89;
	add.s32 	%r50, %r49, 1;
	mul.wide.u32 	%rd58, %r50, 8;
	add.s64 	%rd59, %rd2, %rd58;
	ld.global.f64 	%fd94, [%rd59];
	fma.rn.f64 	%fd113, %fd94, %fd93, %fd91;
	add.s32 	%r60, %r60, 2;
$L__BB2_11:
	and.b32  	%r51, %r17, 1;
	setp.eq.b32 	%p11, %r51, 1;
	not.pred 	%p12, %p11;
	@%p12 bra 	$L__BB2_13;
	add.s32 	%r52, %r60, %r4;
	mul.wide.s32 	%rd60, %r52, 8;
	add.s64 	%rd61, %rd2, %rd60;
	ld.global.f64 	%fd95, [%rd61];
	mad.lo.s32 	%r53, %r60, %r19, %r27;
	mul.wide.s32 	%rd62, %r53, 8;
	add.s64 	%rd63, %rd1, %rd62;
	ld.global.f64 	%fd96, [%rd63];
	fma.rn.f64 	%fd112, %fd95, %fd96, %fd112;
	add.s32 	%r54, %r60, %r5;
	mul.wide.u32 	%rd64, %r54, 8;
	add.s64 	%rd65, %rd2, %rd64;
	ld.global.f64 	%fd97, [%rd65];
	fma.rn.f64 	%fd113, %fd97, %fd96, %fd113;
$L__BB2_13:
	ld.param.u64 	%rd71, [_Z4m3_3iiiPdS_S__param_5];
	cvta.to.global.u64 	%rd66, %rd71;
	mad.lo.s32 	%r55, %r2, %r19, %r27;
	mul.wide.s32 	%rd67, %r55, 8;
	add.s64 	%rd68, %rd66, %rd67;
	st.global.f64 	[%rd68], %fd112;
	add.s32 	%r56, %r2, %r1;
	mad.lo.s32 	%r57, %r56, %r19, %r27;
	mul.wide.u32 	%rd69, %r57, 8;
	add.s64 	%rd70, %rd66, %rd69;
	st.global.f64 	[%rd70], %fd113;
$L__BB2_14:
	ret;

}


// ===== COMPILED SASS (sm_100) =====

	.target	sm_100

	.elftype	@"ET_EXEC"


//--------------------- .note.nv.tkinfo           --------------------------
	.section	.note.nv.tkinfo,"",@"SHT_NOTE"
	.sectionflags	@"SHF_NOTE_NV_TKINFO"
	.tkinfo
        /*0018*/ 	.word	0x00000002
        /*0030*/ 	.string	""
        /*0030*/ 	.string	"ptxas"
        /*0030*/ 	.string	"Cuda compilation tools, release 13.0, V13.0.88"
        /*0030*/ 	.string	"Build cuda_13.0.r13.0/compiler.36424714_0"
        /*0030*/ 	.string	"-arch sm_100 -m 64 "



//--------------------- .note.nv.cuinfo           --------------------------
	.section	.note.nv.cuinfo,"",@"SHT_NOTE"
	.sectionflags	@"SHF_NOTE_NV_CUINFO"
        /*0018*/ 	.short	0x0002
        /*001a*/ 	.short	0x0064
        /*001c*/ 	.short	0x0082
	.zero		2


//--------------------- .nv.info                  --------------------------
	.section	.nv.info,"",@"SHT_CUDA_INFO"
	.align	4


	//----- nvinfo : EIATTR_REGCOUNT
	.align		4
        /*0000*/ 	.byte	0x04, 0x2f
        /*0002*/ 	.short	(.L_1 - .L_0)
	.align		4
.L_0:
        /*0004*/ 	.word	index@(_Z4m3_1iiiPdS_S_)
        /*0008*/ 	.word	0x00000020


	//----- nvinfo : EIATTR_FRAME_SIZE
	.align		4
.L_1:
        /*000c*/ 	.byte	0x04, 0x11
        /*000e*/ 	.short	(.L_3 - .L_2)
	.align		4
.L_2:
        /*0010*/ 	.word	index@(_Z4m3_1iiiPdS_S_)
        /*0014*/ 	.word	0x00000000


	//----- nvinfo : EIATTR_REGCOUNT
	.align		4
.L_3:
        /*0018*/ 	.byte	0x04, 0x2f
        /*001a*/ 	.short	(.L_5 - .L_4)
	.align		4
.L_4:
        /*001c*/ 	.word	index@(_Z4m3_2iiiPdS_S_)
        /*0020*/ 	.word	0x00000020


	//----- nvinfo : EIATTR_FRAME_SIZE
	.align		4
.L_5:
        /*0024*/ 	.byte	0x04, 0x11
        /*0026*/ 	.short	(.L_7 - .L_6)
	.align		4
.L_6:
        /*0028*/ 	.word	index@(_Z4m3_2iiiPdS_S_)
        /*002c*/ 	.word	0x00000000


	//----- nvinfo : EIATTR_REGCOUNT
	.align		4
.L_7:
        /*0030*/ 	.byte	0x04, 0x2f
        /*0032*/ 	.short	(.L_9 - .L_8)
	.align		4
.L_8:
        /*0034*/ 	.word	index@(_Z4m3_3iiiPdS_S_)
        /*0038*/ 	.word	0x00000020


	//----- nvinfo : EIATTR_FRAME_SIZE
	.align		4
.L_9:
        /*003c*/ 	.byte	0x04, 0x11
        /*003e*/ 	.short	(.L_11 - .L_10)
	.align		4
.L_10:
        /*0040*/ 	.word	index@(_Z4m3_3iiiPdS_S_)
        /*0044*/ 	.word	0x00000000


	//----- nvinfo : EIATTR_MIN_STACK_SIZE
	.align		4
.L_11:
        /*0048*/ 	.byte	0x04, 0x12
        /*004a*/ 	.short	(.L_13 - .L_12)
	.align		4
.L_12:
        /*004c*/ 	.word	index@(_Z4m3_3iiiPdS_S_)
        /*0050*/ 	.word	0x00000000


	//----- nvinfo : EIATTR_MIN_STACK_SIZE
	.align		4
.L_13:
        /*0054*/ 	.byte	0x04, 0x12
        /*0056*/ 	.short	(.L_15 - .L_14)
	.align		4
.L_14:
        /*0058*/ 	.word	index@(_Z4m3_2iiiPdS_S_)
        /*005c*/ 	.word	0x00000000


	//----- nvinfo : EIATTR_MIN_STACK_SIZE
	.align		4
.L_15:
        /*0060*/ 	.byte	0x04, 0x12
        /*0062*/ 	.short	(.L_17 - .L_16)
	.align		4
.L_16:
        /*0064*/ 	.word	index@(_Z4m3_1iiiPdS_S_)
        /*0068*/ 	.word	0x00000000
.L_17:


//--------------------- .nv.compat                --------------------------
	.section	.nv.compat,"",@"SHT_CUDA_COMPAT_INFO"
	.align	4
        /*0000*/ 	.byte	0x02, 0x09, 0x00, 0x00, 0x02, 0x02, 0x01, 0x00, 0x02, 0x05, 0x05, 0x00, 0x03, 0x07, 0x01, 0x01
        /*0010*/ 	.byte	0x02, 0x03, 0x00, 0x00, 0x02, 0x06, 0x01, 0x00, 0x04, 0x0b, 0x08, 0x00, 0x01, 0x00, 0x00, 0x00
        /*0020*/ 	.byte	0x00, 0x00, 0x00, 0x00


//--------------------- .nv.info._Z4m3_3iiiPdS_S_ --------------------------
	.section	.nv.info._Z4m3_3iiiPdS_S_,"",@"SHT_CUDA_INFO"
	.sectionflags	@""
	.align	4


	//----- nvinfo : EIATTR_CUDA_API_VERSION
	.align		4
        /*0000*/ 	.byte	0x04, 0x37
        /*0002*/ 	.short	(.L_19 - .L_18)
.L_18:
        /*0004*/ 	.word	0x00000082


	//----- nvinfo : EIATTR_KPARAM_INFO
	.align		4
.L_19:
        /*0008*/ 	.byte	0x04, 0x17
        /*000a*/ 	.short	(.L_21 - .L_20)
.L_20:
        /*000c*/ 	.word	0x00000000
        /*0010*/ 	.short	0x0005
        /*0012*/ 	.short	0x0020
        /*0014*/ 	.byte	0x00, 0xf5, 0x21, 0x00


	//----- nvinfo : EIATTR_KPARAM_INFO
	.align		4
.L_21:
        /*0018*/ 	.byte	0x04, 0x17
        /*001a*/ 	.short	(.L_23 - .L_22)
.L_22:
        /*001c*/ 	.word	0x00000000
        /*0020*/ 	.short	0x0004
        /*0022*/ 	.short	0x0018
        /*0024*/ 	.byte	0x00, 0xf5, 0x21, 0x00


	//----- nvinfo : EIATTR_KPARAM_INFO
	.align		4
.L_23:
        /*0028*/ 	.byte	0x04, 0x17
        /*002a*/ 	.short	(.L_25 - .L_24)
.L_24:
        /*002c*/ 	.word	0x00000000
        /*0030*/ 	.short	0x0003
        /*0032*/ 	.short	0x0010
        /*0034*/ 	.byte	0x00, 0xf5, 0x21, 0x00


	//----- nvinfo : EIATTR_KPARAM_INFO
	.align		4
.L_25:
        /*0038*/ 	.byte	0x04, 0x17
        /*003a*/ 	.short	(.L_27 - .L_26)
.L_26:
        /*003c*/ 	.word	0x00000000
        /*0040*/ 	.short	0x0002
        /*0042*/ 	.short	0x0008
        /*0044*/ 	.byte	0x00, 0xf0, 0x11, 0x00


	//----- nvinfo : EIATTR_KPARAM_INFO
	.align		4
.L_27:
        /*0048*/ 	.byte	0x04, 0x17
        /*004a*/ 	.short	(.L_29 - .L_28)
.L_28:
        /*004c*/ 	.word	0x00000000
        /*0050*/ 	.short	0x0001
        /*0052*/ 	.short	0x0004
        /*0054*/ 	.byte	0x00, 0xf0, 0x11, 0x00


	//----- nvinfo : EIATTR_KPARAM_INFO
	.align		4
.L_29:
        /*0058*/ 	.byte	0x04, 0x17
        /*005a*/ 	.short	(.L_31 - .L_30)
.L_30:
        /*005c*/ 	.word	0x00000000
        /*0060*/ 	.short	0x0000
        /*0062*/ 	.short	0x0000
        /*0064*/ 	.byte	0x00, 0xf0, 0x11, 0x00


	//----- nvinfo : EIATTR_SPARSE_MMA_MASK
	.align		4
.L_31:
        /*0068*/ 	.byte	0x03, 0x50
        /*006a*/ 	.short	0x0000


	//----- nvinfo : EIATTR_MAXREG_COUNT
	.align		4
        /*006c*/ 	.byte	0x03, 0x1b
        /*006e*/ 	.short	0x00ff


	//----- nvinfo : EIATTR_MERCURY_ISA_VERSION
	.align		4
        /*0070*/ 	.byte	0x03, 0x5f
        /*0072*/ 	.short	0x0101


	//----- nvinfo : EIATTR_VRC_CTA_INIT_COUNT
	.align		4
        /*0074*/ 	.byte	0x02, 0x4a
	.zero		1
	.zero		1


	//----- nvinfo : EIATTR_EXIT_INSTR_OFFSETS
	.align		4
        /*0078*/ 	.byte	0x04, 0x1c
        /*007a*/ 	.short	(.L_33 - .L_32)


	//   ....[0]....
.L_32:
        /*007c*/ 	.word	0x000000d0


	//   ....[1]....
        /*0080*/ 	.word	0x00000c40


	//----- nvinfo : EIATTR_CBANK_PARAM_SIZE
	.align		4
.L_33:
        /*0084*/ 	.byte	0x03, 0x19
        /*0086*/ 	.short	0x0028


	//----- nvinfo : EIATTR_PARAM_CBANK
	.align		4
        /*0088*/ 	.byte	0x04, 0x0a
        /*008a*/ 	.short	(.L_35 - .L_34)
	.align		4
.L_34:
        /*008c*/ 	.word	index@(.nv.constant0._Z4m3_3iiiPdS_S_)
        /*0090*/ 	.short	0x0380
        /*0092*/ 	.short	0x0028


	//----- nvinfo : EIATTR_SW_WAR
	.align		4
.L_35:
        /*0094*/ 	.byte	0x04, 0x36
        /*0096*/ 	.short	(.L_37 - .L_36)
.L_36:
        /*0098*/ 	.word	0x00000008
.L_37:


//--------------------- .nv.info._Z4m3_2iiiPdS_S_ --------------------------
	.section	.nv.info._Z4m3_2iiiPdS_S_,"",@"SHT_CUDA_INFO"
	.sectionflags	@""
	.align	4


	//----- nvinfo : EIATTR_CUDA_API_VERSION
	.align		4
        /*0000*/ 	.byte	0x04, 0x37
        /*0002*/ 	.short	(.L_39 - .L_38)
.L_38:
        /*0004*/ 	.word	0x00000082


	//----- nvinfo : EIATTR_KPARAM_INFO
	.align		4
.L_39:
        /*0008*/ 	.byte	0x04, 0x17
        /*000a*/ 	.short	(.L_41 - .L_40)
.L_40:
        /*000c*/ 	.word	0x00000000
        /*0010*/ 	.short	0x0005
        /*0012*/ 	.short	0x0020
        /*0014*/ 	.byte	0x00, 0xf5, 0x21, 0x00


	//----- nvinfo : EIATTR_KPARAM_INFO
	.align		4
.L_41:
        /*0018*/ 	.byte	0x04, 0x17
        /*001a*/ 	.short	(.L_43 - .L_42)
.L_42:
        /*001c*/ 	.word	0x00000000
        /*0020*/ 	.short	0x0004
        /*0022*/ 	.short	0x0018
        /*0024*/ 	.byte	0x00, 0xf5, 0x21, 0x00


	//----- nvinfo : EIATTR_KPARAM_INFO
	.align		4
.L_43:
        /*0028*/ 	.byte	0x04, 0x17
        /*002a*/ 	.short	(.L_45 - .L_44)
.L_44:
        /*002c*/ 	.word	0x00000000
        /*0030*/ 	.short	0x0003
        /*0032*/ 	.short	0x0010
        /*0034*/ 	.byte	0x00, 0xf5, 0x21, 0x00


	//----- nvinfo : EIATTR_KPARAM_INFO
	.align		4
.L_45:
        /*0038*/ 	.byte	0x04, 0x17
        /*003a*/ 	.short	(.L_47 - .L_46)
.L_46:
        /*003c*/ 	.word	0x00000000
        /*0040*/ 	.short	0x0002
        /*0042*/ 	.short	0x0008
        /*0044*/ 	.byte	0x00, 0xf0, 0x11, 0x00


	//----- nvinfo : EIATTR_KPARAM_INFO
	.align		4
.L_47:
        /*0048*/ 	.byte	0x04, 0x17
        /*004a*/ 	.short	(.L_49 - .L_48)
.L_48:
        /*004c*/ 	.word	0x00000000
        /*0050*/ 	.short	0x0001
        /*0052*/ 	.short	0x0004
        /*0054*/ 	.byte	0x00, 0xf0, 0x11, 0x00


	//----- nvinfo : EIATTR_KPARAM_INFO
	.align		4
.L_49:
        /*0058*/ 	.byte	0x04, 0x17
        /*005a*/ 	.short	(.L_51 - .L_50)
.L_50:
        /*005c*/ 	.word	0x00000000
        /*0060*/ 	.short	0x0000
        /*0062*/ 	.short	0x0000
        /*0064*/ 	.byte	0x00, 0xf0, 0x11, 0x00


	//----- nvinfo : EIATTR_SPARSE_MMA_MASK
	.align		4
.L_51:
        /*0068*/ 	.byte	0x03, 0x50
        /*006a*/ 	.short	0x0000


	//----- nvinfo : EIATTR_MAXREG_COUNT
	.align		4
        /*006c*/ 	.byte	0x03, 0x1b
        /*006e*/ 	.short	0x00ff


	//----- nvinfo : EIATTR_MERCURY_ISA_VERSION
	.align		4
        /*0070*/ 	.byte	0x03, 0x5f
        /*0072*/ 	.short	0x0101


	//----- nvinfo : EIATTR_VRC_CTA_INIT_COUNT
	.align		4
        /*0074*/ 	.byte	0x02, 0x4a
	.zero		1
	.zero		1


	//----- nvinfo : EIATTR_EXIT_INSTR_OFFSETS
	.align		4
        /*0078*/ 	.byte	0x04, 0x1c
        /*007a*/ 	.short	(.L_53 - .L_52)


	//   ....[0]....
.L_52:
        /*007c*/ 	.word	0x000000d0


	//   ....[1]....
        /*0080*/ 	.word	0x00000a30


	//   ....[2]....
        /*0084*/ 	.word	0x00000a50


	//----- nvinfo : EIATTR_CBANK_PARAM_SIZE
	.align		4
.L_53:
        /*0088*/ 	.byte	0x03, 0x19
        /*008a*/ 	.short	0x0028


	//----- nvinfo : EIATTR_PARAM_CBANK
	.align		4
        /*008c*/ 	.byte	0x04, 0x0a
        /*008e*/ 	.short	(.L_55 - .L_54)
	.align		4
.L_54:
        /*0090*/ 	.word	index@(.nv.constant0._Z4m3_2iiiPdS_S_)
        /*0094*/ 	.short	0x0380
        /*0096*/ 	.short	0x0028


	//----- nvinfo : EIATTR_SW_WAR
	.align		4
.L_55:
        /*0098*/ 	.byte	0x04, 0x36
        /*009a*/ 	.short	(.L_57 - .L_56)
.L_56:
        /*009c*/ 	.word	0x00000008
.L_57:


//--------------------- .nv.info._Z4m3_1iiiPdS_S_ --------------------------
	.section	.nv.info._Z4m3_1iiiPdS_S_,"",@"SHT_CUDA_INFO"
	.sectionflags	@""
	.align	4


	//----- nvinfo : EIATTR_CUDA_API_VERSION
	.align		4
        /*0000*/ 	.byte	0x04, 0x37
        /*0002*/ 	.short	(.L_59 - .L_58)
.L_58:
        /*0004*/ 	.word	0x00000082


	//----- nvinfo : EIATTR_KPARAM_INFO
	.align		4
.L_59:
        /*0008*/ 	.byte	0x04, 0x17
        /*000a*/ 	.short	(.L_61 - .L_60)
.L_60:
        /*000c*/ 	.word	0x00000000
        /*0010*/ 	.short	0x0005
        /*0012*/ 	.short	0x0020
        /*0014*/ 	.byte	0x00, 0xf5, 0x21, 0x00


	//----- nvinfo : EIATTR_KPARAM_INFO
	.align		4
.L_61:
        /*0018*/ 	.byte	0x04, 0x17
        /*001a*/ 	.short	(.L_63 - .L_62)
.L_62:
        /*001c*/ 	.word	0x00000000
        /*0020*/ 	.short	0x0004
        /*0022*/ 	.short	0x0018
        /*0024*/ 	.byte	0x00, 0xf5, 0x21, 0x00


	//----- nvinfo : EIATTR_KPARAM_INFO
	.align		4
.L_63:
        /*0028*/ 	.byte	0x04, 0x17
        /*002a*/ 	.short	(.L_65 - .L_64)
.L_64:
        /*002c*/ 	.word	0x00000000
        /*0030*/ 	.short	0x0003
        /*0032*/ 	.short	0x0010
        /*0034*/ 	.byte	0x00, 0xf5, 0x21, 0x00


	//----- nvinfo : EIATTR_KPARAM_INFO
	.align		4
.L_65:
        /*0038*/ 	.byte	0x04, 0x17
        /*003a*/ 	.short	(.L_67 - .L_66)
.L_66:
        /*003c*/ 	.word	0x00000000
        /*0040*/ 	.short	0x0002
        /*0042*/ 	.short	0x0008
        /*0044*/ 	.byte	0x00, 0xf0, 0x11, 0x00


	//----- nvinfo : EIATTR_KPARAM_INFO
	.align		4
.L_67:
        /*0048*/ 	.byte	0x04, 0x17
        /*004a*/ 	.short	(.L_69 - .L_68)
.L_68:
        /*004c*/ 	.word	0x00000000
        /*0050*/ 	.short	0x0001
        /*0052*/ 	.short	0x0004
        /*0054*/ 	.byte	0x00, 0xf0, 0x11, 0x00


	//----- nvinfo : EIATTR_KPARAM_INFO
	.align		4
.L_69:
        /*0058*/ 	.byte	0x04, 0x17
        /*005a*/ 	.short	(.L_71 - .L_70)
.L_70:
        /*005c*/ 	.word	0x00000000
        /*0060*/ 	.short	0x0000
        /*0062*/ 	.short	0x0000
        /*0064*/ 	.byte	0x00, 0xf0, 0x11, 0x00


	//----- nvinfo : EIATTR_SPARSE_MMA_MASK
	.align		4
.L_71:
        /*0068*/ 	.byte	0x03, 0x50
        /*006a*/ 	.short	0x0000


	//----- nvinfo : EIATTR_MAXREG_COUNT
	.align		4
        /*006c*/ 	.byte	0x03, 0x1b
        /*006e*/ 	.short	0x00ff


	//----- nvinfo : EIATTR_MERCURY_ISA_VERSION
	.align		4
        /*0070*/ 	.byte	0x03, 0x5f
        /*0072*/ 	.short	0x0101


	//----- nvinfo : EIATTR_VRC_CTA_INIT_COUNT
	.align		4
        /*0074*/ 	.byte	0x02, 0x4a
	.zero		1
	.zero		1


	//----- nvinfo : EIATTR_EXIT_INSTR_OFFSETS
	.align		4
        /*0078*/ 	.byte	0x04, 0x1c
        /*007a*/ 	.short	(.L_73 - .L_72)


	//   ....[0]....
.L_72:
        /*007c*/ 	.word	0x000000d0


	//   ....[1]....
        /*0080*/ 	.word	0x00000a70


	//----- nvinfo : EIATTR_CBANK_PARAM_SIZE
	.align		4
.L_73:
        /*0084*/ 	.byte	0x03, 0x19
        /*0086*/ 	.short	0x0028


	//----- nvinfo : EIATTR_PARAM_CBANK
	.align		4
        /*0088*/ 	.byte	0x04, 0x0a
        /*008a*/ 	.short	(.L_75 - .L_74)
	.align		4
.L_74:
        /*008c*/ 	.word	index@(.nv.constant0._Z4m3_1iiiPdS_S_)
        /*0090*/ 	.short	0x0380
        /*0092*/ 	.short	0x0028


	//----- nvinfo : EIATTR_SW_WAR
	.align		4
.L_75:
        /*0094*/ 	.byte	0x04, 0x36
        /*0096*/ 	.short	(.L_77 - .L_76)
.L_76:
        /*0098*/ 	.word	0x00000008
.L_77:


//--------------------- .nv.callgraph             --------------------------
	.section	.nv.callgraph,"",@"SHT_CUDA_CALLGRAPH"
	.align	4
	.sectionentsize	8
	.align		4
        /*0000*/ 	.word	0x00000000
	.align		4
        /*0004*/ 	.word	0xffffffff
	.align		4
        /*0008*/ 	.word	0x00000000
	.align		4
        /*000c*/ 	.word	0xfffffffe
	.align		4
        /*0010*/ 	.word	0x00000000
	.align		4
        /*0014*/ 	.word	0xfffffffd
	.align		4
        /*0018*/ 	.word	0x00000000
	.align		4
        /*001c*/ 	.word	0xfffffffc


//--------------------- .text._Z4m3_3iiiPdS_S_    --------------------------
	.section	.text._Z4m3_3iiiPdS_S_,"ax",@progbits
	.align	128
        .global         _Z4m3_3iiiPdS_S_
        .type           _Z4m3_3iiiPdS_S_,@function
        .size           _Z4m3_3iiiPdS_S_,(.L_x_16 - _Z4m3_3iiiPdS_S_)
        .other          _Z4m3_3iiiPdS_S_,@"STO_CUDA_ENTRY STV_DEFAULT"
_Z4m3_3iiiPdS_S_:
.text._Z4m3_3iiiPdS_S_:
[----:B------:R-:W-:Y:S01]  /*0000*/  LDC R1, c[0x0][0x37c] ;  /* 0x0000df00ff017b82 */ /* 0x000fe20000000800 */
[----:B------:R-:W0:Y:S07]  /*0010*/  S2R R7, SR_TID.Y ;  /* 0x0000000000077919 */ /* 0x000e2e0000002200 */
[----:B------:R-:W1:Y:S01]  /*0020*/  LDC R0, c[0x0][0x360] ;  /* 0x0000d800ff007b82 */ /* 0x000e620000000800 */
[----:B------:R-:W2:Y:S07]  /*0030*/  S2R R6, SR_TID.X ;  /* 0x0000000000067919 */ /* 0x000eae0000002100 */
[----:B------:R-:W1:Y:S08]  /*0040*/  S2UR UR4, SR_CTAID.X ;  /* 0x00000000000479c3 */ /* 0x000e700000002500 */
[----:B------:R-:W0:Y:S08]  /*0050*/  S2UR UR5, SR_CTAID.Y ;  /* 0x00000000000579c3 */ /* 0x000e300000002600 */
[----:B------:R-:W0:Y:S08]  /*0060*/  LDC R2, c[0x0][0x364] ;  /* 0x0000d900ff027b82 */ /* 0x000e300000000800 */
[----:B------:R-:W3:Y:S01]  /*0070*/  LDC.64 R4, c[0x0][0x380] ;  /* 0x0000e000ff047b82 */ /* 0x000ee20000000a00 */
[----:B-1----:R-:W-:-:S05]  /*0080*/  IMAD R3, R0, UR4, RZ ;  /* 0x0000000400037c24 */ /* 0x002fca000f8e02ff */
[----:B--2---:R-:W-:Y:S01]  /*0090*/  LEA R3, R3, R6, 0x1 ;  /* 0x0000000603037211 */ /* 0x004fe200078e08ff */
[----:B0-----:R-:W-:-:S05]  /*00a0*/  IMAD R2, R2, UR5, R7 ;  /* 0x0000000502027c24 */ /* 0x001fca000f8e0207 */
[----:B---3--:R-:W-:-:S04]  /*00b0*/  ISETP.GE.AND P0, PT, R2, R5, PT ;  /* 0x000000050200720c */ /* 0x008fc80003f06270 */
[----:B------:R-:W-:-:S13]  /*00c0*/  ISETP.GE.OR P0, PT, R3, R4, P0 ;  /* 0x000000040300720c */ /* 0x000fda0000706670 */
[----:B------:R-:W-:Y:S05]  /*00d0*/  @P0 EXIT ;  /* 0x000000000000094d */ /* 0x000fea0003800000 */
[----:B------:R-:W0:Y:S01]  /*00e0*/  LDCU UR8, c[0x0][0x388] ;  /* 0x00007100ff0877ac */ /* 0x000e220008000800 */
[----:B------:R-:W-:Y:S02]  /*00f0*/  CS2R R24, SRZ ;  /* 0x0000000000187805 */ /* 0x000fe4000001ff00 */
[----:B------:R-:W-:Y:S01]  /*0100*/  CS2R R20, SRZ ;  /* 0x0000000000147805 */ /* 0x000fe2000001ff00 */
[----:B------:R-:W1:Y:S01]  /*0110*/  LDCU.64 UR6, c[0x0][0x358] ;  /* 0x00006b00ff0677ac */ /* 0x000e620008000a00 */
[----:B0-----:R-:W-:-:S09]  /*0120*/  UISETP.GE.AND UP0, UPT, UR8, 0x1, UPT ;  /* 0x000000010800788c */ /* 0x001fd2000bf06270 */
[----:B-1----:R-:W-:Y:S05]  /*0130*/  BRA.U !UP0, `(.L_x_0) ;  /* 0x0000000908a07547 */ /* 0x002fea000b800000 */
[----:B------:R-:W-:Y:S01]  /*0140*/  UISETP.GE.U32.AND UP0, UPT, UR8, 0x8, UPT ;  /* 0x000000080800788c */ /* 0x000fe2000bf06070 */
[----:B------:R-:W-:Y:S01]  /*0150*/  HFMA2 R26, -RZ, RZ, 0, 0 ;  /* 0x00000000ff1a7431 */ /* 0x000fe200000001ff */
[----:B------:R-:W-:Y:S01]  /*0160*/  ULOP3.LUT UR4, UR8, 0x7, URZ, 0xc0, !UPT ;  /* 0x0000000708047892 */ /* 0x000fe2000f8ec0ff */
[----:B------:R-:W-:Y:S02]  /*0170*/  IADD3 R27, PT, PT, R3, R0, RZ ;  /* 0x00000000031b7210 */ /* 0x000fe40007ffe0ff */
[----:B------:R-:W-:Y:S02]  /*0180*/  CS2R R20, SRZ ;  /* 0x0000000000147805 */ /* 0x000fe4000001ff00 */
[----:B------:R-:W-:Y:S01]  /*0190*/  CS2R R24, SRZ ;  /* 0x0000000000187805 */ /* 0x000fe2000001ff00 */
[----:B------:R-:W-:Y:S01]  /*01a0*/  UISETP.NE.AND UP1, UPT, UR4, URZ, UPT ;  /* 0x000000ff0400728c */ /* 0x000fe2000bf25270 */
[----:B------:R-:W-:Y:S10]  /*01b0*/  BRA.U !UP0, `(.L_x_1) ;  /* 0x0000000508307547 */ /* 0x000ff4000b800000 */
[----:B------:R-:W-:Y:S01]  /*01c0*/  ULOP3.LUT UR5, UR8, 0x7ffffff8, URZ, 0xc0, !UPT ;  /* 0x7ffffff808057892 */ /* 0x000fe2000f8ec0ff */
[----:B------:R-:W-:Y:S02]  /*01d0*/  MOV R4, RZ ;  /* 0x000000ff00047202 */ /* 0x000fe40000000f00 */
[----:B------:R-:W-:-:S03]  /*01e0*/  CS2R R20, SRZ ;  /* 0x0000000000147805 */ /* 0x000fc6000001ff00 */
[----:B------:R-:W-:-:S07]  /*01f0*/  MOV R26, UR5 ;  /* 0x00000005001a7c02 */ /* 0x000fce0008000f00 */
.L_x_2:
[----:B------:R-:W0:Y:S01]  /*0200*/  LDC.64 R6, c[0x0][0x390] ;  /* 0x0000e400ff067b82 */ /* 0x000e220000000a00 */
[----:B------:R-:W-:Y:S02]  /*0210*/  IMAD R29, R27, UR8, R4 ;  /* 0x000000081b1d7c24 */ /* 0x000fe4000f8e0204 */
[----:B------:R-:W-:Y:S02]  /*0220*/  IMAD R11, R4, R5, R2 ;  /* 0x00000005040b7224 */ /* 0x000fe400078e0202 */
[----:B------:R-:W-:-:S03]  /*0230*/  IMAD R9, R3, UR8, R4 ;  /* 0x0000000803097c24 */ /* 0x000fc6000f8e0204 */
[----:B------:R-:W1:Y:S01]  /*0240*/  LDC.64 R22, c[0x0][0x398] ;  /* 0x0000e600ff167b82 */ /* 0x000e620000000a00 */
[----:B0-----:R-:W-:-:S04]  /*0250*/  IMAD.WIDE.U32 R18, R29, 0x8, R6 ;  /* 0x000000081d127825 */ /* 0x001fc800078e0006 */
[----:B------:R-:W-:Y:S02]  /*0260*/  IMAD.WIDE R8, R9, 0x8, R6 ;  /* 0x0000000809087825 */ /* 0x000fe400078e0206 */
[----:B------:R-:W2:Y:S02]  /*0270*/  LDG.E.64 R18, desc[UR6][R18.64] ;  /* 0x0000000612127981 */ /* 0x000ea4000c1e1b00 */
[----:B-1----:R-:W-:Y:S02]  /*0280*/  IMAD.WIDE R22, R11, 0x8, R22 ;  /* 0x000000080b167825 */ /* 0x002fe400078e0216 */
[----:B------:R-:W3:Y:S04]  /*0290*/  LDG.E.64 R10, desc[UR6][R8.64] ;  /* 0x00000006080a7981 */ /* 0x000ee8000c1e1b00 */
[----:B------:R0:W3:Y:S04]  /*02a0*/  LDG.E.64 R14, desc[UR6][R22.64] ;  /* 0x00000006160e7981 */ /* 0x0000e8000c1e1b00 */
[----:B------:R-:W4:Y:S01]  /*02b0*/  LDG.E.64 R12, desc[UR6][R8.64+0x8] ;  /* 0x00000806080c7981 */ /* 0x000f22000c1e1b00 */
[----:B0-----:R-:W-:-:S05]  /*02c0*/  IMAD.WIDE R22, R5, 0x8, R22 ;  /* 0x0000000805167825 */ /* 0x001fca00078e0216 */
[----:B------:R0:W4:Y:S02]  /*02d0*/  LDG.E.64 R16, desc[UR6][R22.64] ;  /* 0x0000000616107981 */ /* 0x000124000c1e1b00 */
[----:B0-----:R-:W-:Y:S01]  /*02e0*/  IMAD.WIDE R22, R5, 0x8, R22 ;  /* 0x0000000805167825 */ /* 0x001fe200078e0216 */
[----:B---3--:R-:W-:Y:S02]  /*02f0*/  DFMA R10, R10, R14, R24 ;  /* 0x0000000e0a0a722b */ /* 0x008fe40000000018 */
[----:B--2---:R-:W-:Y:S01]  /*0300*/  DFMA R18, R14, R18, R20 ;  /* 0x000000120e12722b */ /* 0x004fe20000000014 */
[----:B------:R-:W2:Y:S01]  /*0310*/  LDG.E.64 R24, desc[UR6][R8.64+0x10] ;  /* 0x0000100608187981 */ /* 0x000ea2000c1e1b00 */
[----:B------:R-:W-:-:S05]  /*0320*/  IADD3 R15, PT, PT, R29, 0x1, RZ ;  /* 0x000000011d0f7810 */ /* 0x000fca0007ffe0ff */
[----:B------:R-:W-:-:S06]  /*0330*/  IMAD.WIDE.U32 R14, R15, 0x8, R6 ;  /* 0x000000080f0e7825 */ /* 0x000fcc00078e0006 */
[----:B------:R-:W3:Y:S01]  /*0340*/  LDG.E.64 R14, desc[UR6][R14.64] ;  /* 0x000000060e0e7981 */ /* 0x000ee2000c1e1b00 */
[----:B----4-:R-:W-:-:S03]  /*0350*/  DFMA R12, R12, R16, R10 ;  /* 0x000000100c0c722b */ /* 0x010fc6000000000a */
[----:B------:R0:W2:Y:S01]  /*0360*/  LDG.E.64 R10, desc[UR6][R22.64] ;  /* 0x00000006160a7981 */ /* 0x0000a2000c1e1b00 */
[----:B------:R-:W-:-:S05]  /*0370*/  IADD3 R21, PT, PT, R29, 0x2, RZ ;  /* 0x000000021d157810 */ /* 0x000fca0007ffe0ff */
[----:B------:R-:W-:-:S06]  /*0380*/  IMAD.WIDE.U32 R20, R21, 0x8, R6 ;  /* 0x0000000815147825 */ /* 0x000fcc00078e0006 */
[----:B------:R-:W4:Y:S01]  /*0390*/  LDG.E.64 R20, desc[UR6][R20.64] ;  /* 0x0000000614147981 */ /* 0x000f22000c1e1b00 */
[----:B0-----:R-:W-:Y:S01]  /*03a0*/  IMAD.WIDE R22, R5, 0x8, R22 ;  /* 0x0000000805167825 */ /* 0x001fe200078e0216 */
[----:B---3--:R-:W-:Y:S01]  /*03b0*/  DFMA R14, R16, R14, R18 ;  /* 0x0000000e100e722b */ /* 0x008fe20000000012 */
[----:B------:R-:W-:Y:S01]  /*03c0*/  IADD3 R17, PT, PT, R29, 0x3, RZ ;  /* 0x000000031d117810 */ /* 0x000fe20007ffe0ff */
[----:B------:R-:W3:Y:S01]  /*03d0*/  LDG.E.64 R18, desc[UR6][R8.64+0x18] ;  /* 0x0000180608127981 */ /* 0x000ee2000c1e1b00 */
[----:B--2---:R-:W-:-:S03]  /*03e0*/  DFMA R24, R24, R10, R12 ;  /* 0x0000000a1818722b */ /* 0x004fc6000000000c */
[----:B------:R-:W-:Y:S02]  /*03f0*/  IMAD.WIDE.U32 R12, R17, 0x8, R6 ;  /* 0x00000008110c7825 */ /* 0x000fe400078e0006 */
[----:B------:R0:W3:Y:S04]  /*0400*/  LDG.E.64 R16, desc[UR6][R22.64] ;  /* 0x0000000616107981 */ /* 0x0000e8000c1e1b00 */
[----:B------:R-:W2:Y:S01]  /*0410*/  LDG.E.64 R12, desc[UR6][R12.64] ;  /* 0x000000060c0c7981 */ /* 0x000ea2000c1e1b00 */
[----:B0-----:R-:W-:Y:S01]  /*0420*/  IMAD.WIDE R22, R5, 0x8, R22 ;  /* 0x0000000805167825 */ /* 0x001fe200078e0216 */
[----:B----4-:R-:W-:Y:S02]  /*0430*/  DFMA R20, R10, R20, R14 ;  /* 0x000000140a14722b */ /* 0x010fe4000000000e */
[----:B------:R-:W4:Y:S04]  /*0440*/  LDG.E.64 R14, desc[UR6][R8.64+0x20] ;  /* 0x00002006080e7981 */ /* 0x000f28000c1e1b00 */
[----:B------:R-:W4:Y:S01]  /*0450*/  LDG.E.64 R10, desc[UR6][R22.64] ;  /* 0x00000006160a7981 */ /* 0x000f22000c1e1b00 */
[----:B---3--:R-:W-:-:S02]  /*0460*/  DFMA R18, R18, R16, R24 ;  /* 0x000000101212722b */ /* 0x008fc40000000018 */
[----:B--2---:R-:W-:Y:S01]  /*0470*/  DFMA R12, R16, R12, R20 ;  /* 0x0000000c100c722b */ /* 0x004fe20000000014 */
[----:B------:R-:W-:-:S05]  /*0480*/  IADD3 R17, PT, PT, R29, 0x4, RZ ;  /* 0x000000041d117810 */ /* 0x000fca0007ffe0ff */
[----:B------:R-:W-:Y:S01]  /*0490*/  IMAD.WIDE.U32 R16, R17, 0x8, R6 ;  /* 0x0000000811107825 */ /* 0x000fe200078e0006 */
[----:B------:R-:W-:Y:S01]  /*04a0*/  IADD3 R21, PT, PT, R29, 0x5, RZ ;  /* 0x000000051d157810 */ /* 0x000fe20007ffe0ff */
[----:B----4-:R-:W-:-:S04]  /*04b0*/  DFMA R14, R14, R10, R18 ;  /* 0x0000000a0e0e722b */ /* 0x010fc80000000012 */
[----:B------:R-:W2:Y:S01]  /*04c0*/  LDG.E.64 R16, desc[UR6][R16.64] ;  /* 0x0000000610107981 */ /* 0x000ea2000c1e1b00 */
[----:B------:R-:W-:-:S03]  /*04d0*/  IMAD.WIDE R18, R5, 0x8, R22 ;  /* 0x0000000805127825 */ /* 0x000fc600078e0216 */
[----:B------:R-:W3:Y:S01]  /*04e0*/  LDG.E.64 R22, desc[UR6][R8.64+0x28] ;  /* 0x0000280608167981 */ /* 0x000ee2000c1e1b00 */
[----:B------:R-:W-:-:S03]  /*04f0*/  IMAD.WIDE.U32 R20, R21, 0x8, R6 ;  /* 0x0000000815147825 */ /* 0x000fc600078e0006 */
[----:B------:R-:W3:Y:S04]  /*0500*/  LDG.E.64 R24, desc[UR6][R18.64] ;  /* 0x0000000612187981 */ /* 0x000ee8000c1e1b00 */
[----:B------:R-:W4:Y:S01]  /*0510*/  LDG.E.64 R20, desc[UR6][R20.64] ;  /* 0x0000000614147981 */ /* 0x000f22000c1e1b00 */
[C---:B------:R-:W-:Y:S02]  /*0520*/  IADD3 R28, PT, PT, R29.reuse, 0x6, RZ ;  /* 0x000000061d1c7810 */ /* 0x040fe40007ffe0ff */
[----:B------:R-:W-:Y:S01]  /*0530*/  IADD3 R29, PT, PT, R29, 0x7, RZ ;  /* 0x000000071d1d7810 */ /* 0x000fe20007ffe0ff */
[----:B--2---:R-:W-:Y:S01]  /*0540*/  DFMA R12, R10, R16, R12 ;  /* 0x000000100a0c722b */ /* 0x004fe2000000000c */
[----:B------:R-:W-:Y:S01]  /*0550*/  IMAD.WIDE R10, R5, 0x8, R18 ;  /* 0x00000008050a7825 */ /* 0x000fe200078e0212 */
[----:B------:R-:W2:Y:S01]  /*0560*/  LDG.E.64 R16, desc[UR6][R8.64+0x30] ;  /* 0x0000300608107981 */ /* 0x000ea2000c1e1b00 */
[----:B---3--:R-:W-:-:S02]  /*0570*/  DFMA R22, R22, R24, R14 ;  /* 0x000000181616722b */ /* 0x008fc4000000000e */
[----:B------:R-:W-:-:S03]  /*0580*/  IMAD.WIDE.U32 R14, R28, 0x8, R6 ;  /* 0x000000081c0e7825 */ /* 0x000fc600078e0006 */
[----:B----4-:R-:W-:Y:S02]  /*0590*/  DFMA R24, R24, R20, R12 ;  /* 0x000000141818722b */ /* 0x010fe4000000000c */
[----:B------:R-:W2:Y:S01]  /*05a0*/  LDG.E.64 R12, desc[UR6][R10.64] ;  /* 0x000000060a0c7981 */ /* 0x000ea2000c1e1b00 */
[----:B------:R-:W-:-:S03]  /*05b0*/  IMAD.WIDE R18, R5, 0x8, R10 ;  /* 0x0000000805127825 */ /* 0x000fc600078e020a */
[----:B------:R-:W3:Y:S01]  /*05c0*/  LDG.E.64 R14, desc[UR6][R14.64] ;  /* 0x000000060e0e7981 */ /* 0x000ee2000c1e1b00 */
[----:B------:R-:W-:-:S03]  /*05d0*/  IMAD.WIDE.U32 R6, R29, 0x8, R6 ;  /* 0x000000081d067825 */ /* 0x000fc600078e0006 */
[----:B------:R-:W4:Y:S04]  /*05e0*/  LDG.E.64 R20, desc[UR6][R8.64+0x38] ;  /* 0x0000380608147981 */ /* 0x000f28000c1e1b00 */
[----:B------:R-:W4:Y:S04]  /*05f0*/  LDG.E.64 R18, desc[UR6][R18.64] ;  /* 0x0000000612127981 */ /* 0x000f28000c1e1b00 */
[----:B------:R-:W5:Y:S01]  /*0600*/  LDG.E.64 R6, desc[UR6][R6.64] ;  /* 0x0000000606067981 */ /* 0x000f62000c1e1b00 */
[----:B------:R-:W-:-:S04]  /*0610*/  IADD3 R4, PT, PT, R4, 0x8, RZ ;  /* 0x0000000804047810 */ /* 0x000fc80007ffe0ff */
[----:B------:R-:W-:Y:S01]  /*0620*/  ISETP.NE.AND P0, PT, R4, R26, PT ;  /* 0x0000001a0400720c */ /* 0x000fe20003f05270 */
[----:B--2---:R-:W-:Y:S02]  /*0630*/  DFMA R16, R16, R12, R22 ;  /* 0x0000000c1010722b */ /* 0x004fe40000000016 */
[----:B---3--:R-:W-:-:S06]  /*0640*/  DFMA R12, R12, R14, R24 ;  /* 0x0000000e0c0c722b */ /* 0x008fcc0000000018 */
[----:B----4-:R-:W-:Y:S02]  /*0650*/  DFMA R24, R20, R18, R16 ;  /* 0x000000121418722b */ /* 0x010fe40000000010 */
[----:B-----5:R-:W-:Y:S02]  /*0660*/  DFMA R20, R18, R6, R12 ;  /* 0x000000061214722b */ /* 0x020fe4000000000c */
[----:B------:R-:W-:Y:S09]  /*0670*/  @P0 BRA `(.L_x_2) ;  /* 0xfffffff800e00947 */ /* 0x000ff2000383ffff */
.L_x_1:
[----:B------:R-:W-:Y:S05]  /*0680*/  BRA.U !UP1, `(.L_x_0) ;  /* 0x00000005094c7547 */ /* 0x000fea000b800000 */
[----:B------:R-:W-:Y:S02]  /*0690*/  UISETP.GE.U32.AND UP0, UPT, UR4, 0x4, UPT ;  /* 0x000000040400788c */ /* 0x000fe4000bf06070 */
[----:B------:R-:W-:-:S04]  /*06a0*/  ULOP3.LUT UR5, UR8, 0x3, URZ, 0xc0, !UPT ;  /* 0x0000000308057892 */ /* 0x000fc8000f8ec0ff */
[----:B------:R-:W-:-:S03]  /*06b0*/  UISETP.NE.AND UP1, UPT, UR5, URZ, UPT ;  /* 0x000000ff0500728c */ /* 0x000fc6000bf25270 */
[----:B------:R-:W-:Y:S08]  /*06c0*/  BRA.U !UP0, `(.L_x_3) ;  /* 0x0000000108987547 */ /* 0x000ff0000b800000 */
        /* <DEDUP_REMOVED lines=13> */
[----:B------:R-:W4:Y:S01]  /*07a0*/  LDG.E.64 R6, desc[UR6][R12.64] ;  /* 0x000000060c067981 */ /* 0x000f22000c1e1b00 */
[----:B---3--:R-:W-:Y:S02]  /*07b0*/  DFMA R16, R16, R10, R24 ;  /* 0x0000000a1010722b */ /* 0x008fe40000000018 */
[----:B--2---:R-:W-:Y:S01]  /*07c0*/  DFMA R22, R10, R22, R20 ;  /* 0x000000160a16722b */ /* 0x004fe20000000014 */
[C---:B------:R-:W-:Y:S02]  /*07d0*/  IADD3 R11, PT, PT, R15.reuse, 0x1, RZ ;  /* 0x000000010f0b7810 */ /* 0x040fe40007ffe0ff */
[----:B------:R-:W-:-:S03]  /*07e0*/  IADD3 R21, PT, PT, R15, 0x2, RZ ;  /* 0x000000020f157810 */ /* 0x000fc60007ffe0ff */
[----:B------:R-:W-:Y:S01]  /*07f0*/  IMAD.WIDE.U32 R10, R11, 0x8, R8 ;  /* 0x000000080b0a7825 */ /* 0x000fe200078e0008 */
[----:B------:R-:W-:-:S03]  /*0800*/  IADD3 R25, PT, PT, R15, 0x3, RZ ;  /* 0x000000030f197810 */ /* 0x000fc60007ffe0ff */
[--C-:B------:R-:W-:Y:S02]  /*0810*/  IMAD.WIDE.U32 R14, R21, 0x8, R8.reuse ;  /* 0x00000008150e7825 */ /* 0x100fe400078e0008 */
[----:B------:R-:W2:Y:S02]  /*0820*/  LDG.E.64 R10, desc[UR6][R10.64] ;  /* 0x000000060a0a7981 */ /* 0x000ea4000c1e1b00 */
[----:B------:R-:W-:Y:S01]  /*0830*/  IMAD.WIDE.U32 R8, R25, 0x8, R8 ;  /* 0x0000000819087825 */ /* 0x000fe200078e0008 */
[----:B----4-:R-:W-:Y:S01]  /*0840*/  DFMA R18, R18, R6, R16 ;  /* 0x000000061212722b */ /* 0x010fe20000000010 */
[----:B------:R-:W3:Y:S02]  /*0850*/  LDG.E.64 R14, desc[UR6][R14.64] ;  /* 0x000000060e0e7981 */ /* 0x000ee4000c1e1b00 */
[C---:B------:R-:W-:Y:S02]  /*0860*/  IMAD.WIDE R24, R5.reuse, 0x8, R12 ;  /* 0x0000000805187825 */ /* 0x040fe400078e020c */
[----:B------:R-:W4:Y:S04]  /*0870*/  LDG.E.64 R12, desc[UR6][R28.64+0x10] ;  /* 0x000010061c0c7981 */ /* 0x000f28000c1e1b00 */
[----:B------:R-:W4:Y:S01]  /*0880*/  LDG.E.64 R16, desc[UR6][R24.64] ;  /* 0x0000000618107981 */ /* 0x000f22000c1e1b00 */
[----:B------:R-:W-:-:S03]  /*0890*/  IMAD.WIDE R20, R5, 0x8, R24 ;  /* 0x0000000805147825 */ /* 0x000fc600078e0218 */
[----:B------:R-:W5:Y:S04]  /*08a0*/  LDG.E.64 R8, desc[UR6][R8.64] ;  /* 0x0000000608087981 */ /* 0x000f68000c1e1b00 */
[----:B------:R-:W5:Y:S04]  /*08b0*/  LDG.E.64 R20, desc[UR6][R20.64] ;  /* 0x0000000614147981 */ /* 0x000f68000c1e1b00 */
[----:B------:R-:W5:Y:S01]  /*08c0*/  LDG.E.64 R24, desc[UR6][R28.64+0x18] ;  /* 0x000018061c187981 */ /* 0x000f62000c1e1b00 */
[----:B------:R-:W-:Y:S01]  /*08d0*/  IADD3 R26, PT, PT, R26, 0x4, RZ ;  /* 0x000000041a1a7810 */ /* 0x000fe20007ffe0ff */
[----:B--2---:R-:W-:-:S02]  /*08e0*/  DFMA R22, R6, R10, R22 ;  /* 0x0000000a0616722b */ /* 0x004fc40000000016 */
[----:B----4-:R-:W-:-:S06]  /*08f0*/  DFMA R12, R12, R16, R18 ;  /* 0x000000100c0c722b */ /* 0x010fcc0000000012 */
[----:B---3--:R-:W-:Y:S02]  /*0900*/  DFMA R22, R16, R14, R22 ;  /* 0x0000000e1016722b */ /* 0x008fe40000000016 */
[----:B-----5:R-:W-:-:S06]  /*0910*/  DFMA R24, R24, R20, R12 ;  /* 0x000000141818722b */ /* 0x020fcc000000000c */
[----:B------:R-:W-:-:S11]  /*0920*/  DFMA R20, R20, R8, R22 ;  /* 0x000000081414722b */ /* 0x000fd60000000016 */
.L_x_3:
[----:B------:R-:W-:Y:S05]  /*0930*/  BRA.U !UP1, `(.L_x_0) ;  /* 0x0000000109a07547 */ /* 0x000fea000b800000 */
[----:B------:R-:W-:Y:S02]  /*0940*/  UISETP.NE.AND UP0, UPT, UR5, 0x1, UPT ;  /* 0x000000010500788c */ /* 0x000fe4000bf05270 */
[----:B------:R-:W-:-:S04]  /*0950*/  ULOP3.LUT UR4, UR8, 0x1, URZ, 0xc0, !UPT ;  /* 0x0000000108047892 */ /* 0x000fc8000f8ec0ff */
[----:B------:R-:W-:-:S03]  /*0960*/  UISETP.NE.U32.AND UP1, UPT, UR4, 0x1, UPT ;  /* 0x000000010400788c */ /* 0x000fc6000bf25070 */
[----:B------:R-:W-:Y:S08]  /*0970*/  BRA.U !UP0, `(.L_x_4) ;  /* 0x0000000108587547 */ /* 0x000ff0000b800000 */
[----:B------:R-:W0:Y:S01]  /*0980*/  LDC.64 R6, c[0x0][0x390] ;  /* 0x0000e400ff067b82 */ /* 0x000e220000000a00 */
[----:B------:R-:W-:Y:S02]  /*0990*/  IMAD R13, R27, UR8, R26 ;  /* 0x000000081b0d7c24 */ /* 0x000fe4000f8e021a */
[----:B------:R-:W-:Y:S02]  /*09a0*/  IMAD R9, R26, R5, R2 ;  /* 0x000000051a097224 */ /* 0x000fe400078e0202 */
[----:B------:R-:W-:Y:S01]  /*09b0*/  IMAD R17, R3, UR8, R26 ;  /* 0x0000000803117c24 */ /* 0x000fe2000f8e021a */
[C---:B------:R-:W-:Y:S02]  /*09c0*/  IADD3 R19, PT, PT, R13.reuse, 0x1, RZ ;  /* 0x000000010d137810 */ /* 0x040fe40007ffe0ff */
[----:B------:R-:W1:Y:S01]  /*09d0*/  LDC.64 R22, c[0x0][0x398] ;  /* 0x0000e600ff167b82 */ /* 0x000e620000000a00 */
[----:B0-----:R-:W-:-:S04]  /*09e0*/  IMAD.WIDE.U32 R10, R13, 0x8, R6 ;  /* 0x000000080d0a7825 */ /* 0x001fc800078e0006 */
[----:B------:R-:W-:Y:S02]  /*09f0*/  IMAD.WIDE R16, R17, 0x8, R6 ;  /* 0x0000000811107825 */ /* 0x000fe400078e0206 */
[----:B------:R-:W2:Y:S02]  /*0a00*/  LDG.E.64 R10, desc[UR6][R10.64] ;  /* 0x000000060a0a7981 */ /* 0x000ea4000c1e1b00 */
[----:B-1----:R-:W-:Y:S02]  /*0a10*/  IMAD.WIDE R22, R9, 0x8, R22 ;  /* 0x0000000809167825 */ /* 0x002fe400078e0216 */
[----:B------:R-:W3:Y:S02]  /*0a20*/  LDG.E.64 R12, desc[UR6][R16.64] ;  /* 0x00000006100c7981 */ /* 0x000ee4000c1e1b00 */
[----:B------:R-:W-:Y:S02]  /*0a30*/  IMAD.WIDE.U32 R6, R19, 0x8, R6 ;  /* 0x0000000813067825 */ /* 0x000fe400078e0006 */
[----:B------:R-:W3:Y:S02]  /*0a40*/  LDG.E.64 R8, desc[UR6][R22.64] ;  /* 0x0000000616087981 */ /* 0x000ee4000c1e1b00 */
[----:B------:R-:W-:-:S02]  /*0a50*/  IMAD.WIDE R14, R5, 0x8, R22 ;  /* 0x00000008050e7825 */ /* 0x000fc400078e0216 */
[----:B------:R-:W4:Y:S04]  /*0a60*/  LDG.E.64 R18, desc[UR6][R16.64+0x8] ;  /* 0x0000080610127981 */ /* 0x000f28000c1e1b00 */
[----:B------:R-:W4:Y:S04]  /*0a70*/  LDG.E.64 R14, desc[UR6][R14.64] ;  /* 0x000000060e0e7981 */ /* 0x000f28000c1e1b00 */
[----:B------:R-:W5:Y:S01]  /*0a80*/  LDG.E.64 R6, desc[UR6][R6.64] ;  /* 0x0000000606067981 */ /* 0x000f62000c1e1b00 */
[----:B------:R-:W-:Y:S01]  /*0a90*/  IADD3 R26, PT, PT, R26, 0x2, RZ ;  /* 0x000000021a1a7810 */ /* 0x000fe20007ffe0ff */
[----:B---3--:R-:W-:-:S02]  /*0aa0*/  DFMA R12, R12, R8, R24 ;  /* 0x000000080c0c722b */ /* 0x008fc40000000018 */
[----:B--2---:R-:W-:-:S06]  /*0ab0*/  DFMA R20, R8, R10, R20 ;  /* 0x0000000a0814722b */ /* 0x004fcc0000000014 */
[----:B----4-:R-:W-:Y:S02]  /*0ac0*/  DFMA R24, R18, R14, R12 ;  /* 0x0000000e1218722b */ /* 0x010fe4000000000c */
[----:B-----5:R-:W-:-:S11]  /*0ad0*/  DFMA R20, R14, R6, R20 ;  /* 0x000000060e14722b */ /* 0x020fd60000000014 */
.L_x_4:
[----:B------:R-:W-:Y:S05]  /*0ae0*/  BRA.U UP1, `(.L_x_0) ;  /* 0x0000000101347547 */ /* 0x000fea000b800000 */
[----:B------:R-:W0:Y:S01]  /*0af0*/  LDC.64 R6, c[0x0][0x390] ;  /* 0x0000e400ff067b82 */ /* 0x000e220000000a00 */
[----:B------:R-:W-:Y:S02]  /*0b00*/  IMAD R9, R3, UR8, R26 ;  /* 0x0000000803097c24 */ /* 0x000fe4000f8e021a */
[----:B------:R-:W-:Y:S02]  /*0b10*/  IMAD R13, R26, R5, R2 ;  /* 0x000000051a0d7224 */ /* 0x000fe400078e0202 */
[----:B------:R-:W-:-:S03]  /*0b20*/  IMAD R27, R27, UR8, R26 ;  /* 0x000000081b1b7c24 */ /* 0x000fc6000f8e021a */
[----:B------:R-:W1:Y:S01]  /*0b30*/  LDC.64 R10, c[0x0][0x398] ;  /* 0x0000e600ff0a7b82 */ /* 0x000e620000000a00 */
[----:B0-----:R-:W-:-:S04]  /*0b40*/  IMAD.WIDE R8, R9, 0x8, R6 ;  /* 0x0000000809087825 */ /* 0x001fc800078e0206 */
[----:B------:R-:W-:Y:S02]  /*0b50*/  IMAD.WIDE.U32 R6, R27, 0x8, R6 ;  /* 0x000000081b067825 */ /* 0x000fe400078e0006 */
[----:B------:R-:W2:Y:S02]  /*0b60*/  LDG.E.64 R8, desc[UR6][R8.64] ;  /* 0x0000000608087981 */ /* 0x000ea4000c1e1b00 */
[----:B-1----:R-:W-:Y:S02]  /*0b70*/  IMAD.WIDE R10, R13, 0x8, R10 ;  /* 0x000000080d0a7825 */ /* 0x002fe400078e020a */
[----:B------:R-:W3:Y:S04]  /*0b80*/  LDG.E.64 R6, desc[UR6][R6.64] ;  /* 0x0000000606067981 */ /* 0x000ee8000c1e1b00 */
[----:B------:R-:W2:Y:S02]  /*0b90*/  LDG.E.64 R10, desc[UR6][R10.64] ;  /* 0x000000060a0a7981 */ /* 0x000ea4000c1e1b00 */
[----:B--2---:R-:W-:-:S02]  /*0ba0*/  DFMA R24, R8, R10, R24 ;  /* 0x0000000a0818722b */ /* 0x004fc40000000018 */
[----:B---3--:R-:W-:-:S11]  /*0bb0*/  DFMA R20, R10, R6, R20 ;  /* 0x000000060a14722b */ /* 0x008fd60000000014 */
.L_x_0:
[----:B------:R-:W0:Y:S01]  /*0bc0*/  LDC.64 R6, c[0x0][0x3a0] ;  /* 0x0000e800ff067b82 */ /* 0x000e220000000a00 */
[C---:B------:R-:W-:Y:S01]  /*0bd0*/  IADD3 R0, PT, PT, R3.reuse, R0, RZ ;  /* 0x0000000003007210 */ /* 0x040fe20007ffe0ff */
[----:B------:R-:W-:-:S04]  /*0be0*/  IMAD R3, R3, R5, R2 ;  /* 0x0000000503037224 */ /* 0x000fc800078e0202 */
[----:B------:R-:W-:Y:S02]  /*0bf0*/  IMAD R5, R0, R5, R2 ;  /* 0x0000000500057224 */ /* 0x000fe400078e0202 */
[----:B0-----:R-:W-:-:S04]  /*0c00*/  IMAD.WIDE R2, R3, 0x8, R6 ;  /* 0x0000000803027825 */ /* 0x001fc800078e0206 */
[----:B------:R-:W-:Y:S01]  /*0c10*/  IMAD.WIDE.U32 R4, R5, 0x8, R6 ;  /* 0x0000000805047825 */ /* 0x000fe200078e0006 */
[----:B------:R-:W-:Y:S04]  /*0c20*/  STG.E.64 desc[UR6][R2.64], R24 ;  /* 0x0000001802007986 */ /* 0x000fe8000c101b06 */
[----:B------:R-:W-:Y:S01]  /*0c30*/  STG.E.64 desc[UR6][R4.64], R20 ;  /* 0x0000001404007986 */ /* 0x000fe2000c101b06 */
[----:B------:R-:W-:Y:S05]  /*0c40*/  EXIT ;  /* 0x000000000000794d */ /* 0x000fea0003800000 */
.L_x_5:
[----:B------:R-:W-:-:S00]  /*0c50*/  BRA `(.L_x_5) ;  /* 0xfffffffc00fc7947 */ /* 0x000fc0000383ffff */
[----:B------:R-:W-:-:S00]  /*0c60*/  NOP ;  /* 0x0000000000007918 */ /* 0x000fc00000000000 */
        /* <DEDUP_REMOVED lines=9> */
.L_x_16:


//--------------------- .text._Z4m3_2iiiPdS_S_    --------------------------
	.section	.text._Z4m3_2iiiPdS_S_,"ax",@progbits
	.align	128
        .global         _Z4m3_2iiiPdS_S_
        .type           _Z4m3_2iiiPdS_S_,@function
        .size           _Z4m3_2iiiPdS_S_,(.L_x_17 - _Z4m3_2iiiPdS_S_)
        .other          _Z4m3_2iiiPdS_S_,@"STO_CUDA_ENTRY STV_DEFAULT"
_Z4m3_2iiiPdS_S_:
.text._Z4m3_2iiiPdS_S_:
[----:B------:R-:W-:Y:S01]  /*0000*/  LDC R1, c[0x0][0x37c] ;  /* 0x0000df00ff017b82 */ /* 0x000fe20000000800 */
[----:B------:R-:W0:Y:S07]  /*0010*/  S2R R7, SR_TID.Y ;  /* 0x0000000000077919 */ /* 0x000e2e0000002200 */
[----:B------:R-:W1:Y:S01]  /*0020*/  LDC R3, c[0x0][0x360] ;  /* 0x0000d800ff037b82 */ /* 0x000e620000000800 */
[----:B------:R-:W1:Y:S07]  /*0030*/  S2R R2, SR_TID.X ;  /* 0x0000000000027919 */ /* 0x000e6e0000002100 */
[----:B------:R-:W0:Y:S08]  /*0040*/  S2UR UR5, SR_CTAID.Y ;  /* 0x00000000000579c3 */ /* 0x000e300000002600 */
[----:B------:R-:W0:Y:S08]  /*0050*/  LDC R0, c[0x0][0x364] ;  /* 0x0000d900ff007b82 */ /* 0x000e300000000800 */
[----:B------:R-:W1:Y:S08]  /*0060*/  S2UR UR4, SR_CTAID.X ;  /* 0x00000000000479c3 */ /* 0x000e700000002500 */
[----:B------:R-:W2:Y:S01]  /*0070*/  LDC.64 R4, c[0x0][0x380] ;  /* 0x0000e000ff047b82 */ /* 0x000ea20000000a00 */
[----:B0-----:R-:W-:-:S05]  /*0080*/  IMAD R0, R0, UR5, R7 ;  /* 0x0000000500007c24 */ /* 0x001fca000f8e0207 */
[----:B------:R-:W-:Y:S01]  /*0090*/  SHF.L.U32 R0, R0, 0x1, RZ ;  /* 0x0000000100007819 */ /* 0x000fe200000006ff */
[----:B-1----:R-:W-:-:S03]  /*00a0*/  IMAD R3, R3, UR4, R2 ;  /* 0x0000000403037c24 */ /* 0x002fc6000f8e0202 */
[----:B--2---:R-:W-:-:S04]  /*00b0*/  ISETP.GE.AND P0, PT, R0, R5, PT ;  /* 0x000000050000720c */ /* 0x004fc80003f06270 */
[----:B------:R-:W-:-:S13]  /*00c0*/  ISETP.GE.OR P0, PT, R3, R4, P0 ;  /* 0x000000040300720c */ /* 0x000fda0000706670 */
[----:B------:R-:W-:Y:S05]  /*00d0*/  @P0 EXIT ;  /* 0x000000000000094d */ /* 0x000fea0003800000 */
[----:B------:R-:W0:Y:S01]  /*00e0*/  LDC R2, c[0x0][0x388] ;  /* 0x0000e200ff027b82 */ /* 0x000e220000000800 */
[----:B------:R-:W1:Y:S01]  /*00f0*/  LDCU.64 UR4, c[0x0][0x358] ;  /* 0x00006b00ff0477ac */ /* 0x000e620008000a00 */
[----:B------:R-:W-:Y:S02]  /*0100*/  CS2R R10, SRZ ;  /* 0x00000000000a7805 */ /* 0x000fe4000001ff00 */
[----:B------:R-:W-:Y:S02]  /*0110*/  CS2R R22, SRZ ;  /* 0x0000000000167805 */ /* 0x000fe4000001ff00 */
[----:B0-----:R-:W-:-:S13]  /*0120*/  ISETP.GE.AND P0, PT, R2, 0x1, PT ;  /* 0x000000010200780c */ /* 0x001fda0003f06270 */
[----:B-1----:R-:W-:Y:S05]  /*0130*/  @!P0 BRA `(.L_x_6) ;  /* 0x0000000800248947 */ /* 0x002fea0003800000 */
[C---:B------:R-:W-:Y:S01]  /*0140*/  ISETP.GE.U32.AND P1, PT, R2.reuse, 0x8, PT ;  /* 0x000000080200780c */ /* 0x040fe20003f26070 */
[----:B------:R-:W-:Y:S01]  /*0150*/  HFMA2 R27, -RZ, RZ, 0, 0 ;  /* 0x00000000ff1b7431 */ /* 0x000fe200000001ff */
[----:B------:R-:W-:Y:S01]  /*0160*/  LOP3.LUT R25, R2, 0x7, RZ, 0xc0, !PT ;  /* 0x0000000702197812 */ /* 0x000fe200078ec0ff */
[----:B------:R-:W-:Y:S01]  /*0170*/  IMAD R26, R3, R2, RZ ;  /* 0x00000002031a7224 */ /* 0x000fe200078e02ff */
[----:B------:R-:W-:Y:S02]  /*0180*/  CS2R R22, SRZ ;  /* 0x0000000000167805 */ /* 0x000fe4000001ff00 */
[----:B------:R-:W-:Y:S02]  /*0190*/  CS2R R10, SRZ ;  /* 0x00000000000a7805 */ /* 0x000fe4000001ff00 */
[----:B------:R-:W-:-:S05]  /*01a0*/  ISETP.NE.AND P0, PT, R25, RZ, PT ;  /* 0x000000ff1900720c */ /* 0x000fca0003f05270 */
[----:B------:R-:W-:Y:S08]  /*01b0*/  @!P1 BRA `(.L_x_7) ;  /* 0x0000000000f49947 */ /* 0x000ff00003800000 */
[----:B------:R-:W-:Y:S01]  /*01c0*/  LOP3.LUT R27, R2, 0x7ffffff8, RZ, 0xc0, !PT ;  /* 0x7ffffff8021b7812 */ /* 0x000fe200078ec0ff */
[----:B------:R-:W-:Y:S01]  /*01d0*/  IMAD.MOV.U32 R28, RZ, RZ, R0 ;  /* 0x000000ffff1c7224 */ /* 0x000fe200078e0000 */
[----:B------:R-:W-:Y:S02]  /*01e0*/  MOV R24, R26 ;  /* 0x0000001a00187202 */ /* 0x000fe40000000f00 */
[----:B------:R-:W-:Y:S02]  /*01f0*/  CS2R R22, SRZ ;  /* 0x0000000000167805 */ /* 0x000fe4000001ff00 */
[----:B------:R-:W-:-:S07]  /*0200*/  IADD3 R4, PT, PT, -R27, RZ, RZ ;  /* 0x000000ff1b047210 */ /* 0x000fce0007ffe1ff */
.L_x_8:
[----:B------:R-:W0:Y:S08]  /*0210*/  LDC.64 R6, c[0x0][0x390] ;  /* 0x0000e400ff067b82 */ /* 0x000e300000000a00 */
[----:B------:R-:W1:Y:S01]  /*0220*/  LDC.64 R8, c[0x0][0x398] ;  /* 0x0000e600ff087b82 */ /* 0x000e620000000a00 */
[----:B0-----:R-:W-:-:S05]  /*0230*/  IMAD.WIDE R6, R24, 0x8, R6 ;  /* 0x0000000818067825 */ /* 0x001fca00078e0206 */
[----:B------:R-:W2:Y:S01]  /*0240*/  LDG.E.64 R12, desc[UR4][R6.64] ;  /* 0x00000004060c7981 */ /* 0x000ea2000c1e1b00 */
[----:B-1----:R-:W-:-:S05]  /*0250*/  IMAD.WIDE R8, R28, 0x8, R8 ;  /* 0x000000081c087825 */ /* 0x002fca00078e0208 */
[----:B------:R-:W2:Y:S04]  /*0260*/  LDG.E.64 R20, desc[UR4][R8.64] ;  /* 0x0000000408147981 */ /* 0x000ea8000c1e1b00 */
[----:B------:R-:W3:Y:S01]  /*0270*/  LDG.E.64 R18, desc[UR4][R8.64+0x8] ;  /* 0x0000080408127981 */ /* 0x000ee2000c1e1b00 */
[----:B------:R-:W-:-:S05]  /*0280*/  IMAD.WIDE R16, R5, 0x8, R8 ;  /* 0x0000000805107825 */ /* 0x000fca00078e0208 */
[----:B------:R-:W4:Y:S04]  /*0290*/  LDG.E.64 R14, desc[UR4][R16.64] ;  /* 0x00000004100e7981 */ /* 0x000f28000c1e1b00 */
[----:B------:R-:W4:Y:S01]  /*02a0*/  LDG.E.64 R8, desc[UR4][R6.64+0x8] ;  /* 0x0000080406087981 */ /* 0x000f22000c1e1b00 */
[C---:B--2---:R-:W-:Y:S02]  /*02b0*/  DFMA R10, R12.reuse, R20, R10 ;  /* 0x000000140c0a722b */ /* 0x044fe4000000000a */
[----:B---3--:R-:W-:Y:S01]  /*02c0*/  DFMA R18, R12, R18, R22 ;  /* 0x000000120c12722b */ /* 0x008fe20000000016 */
[----:B------:R0:W2:Y:S02]  /*02d0*/  LDG.E.64 R12, desc[UR4][R16.64+0x8] ;  /* 0x00000804100c7981 */ /* 0x0000a4000c1e1b00 */
[----:B0-----:R-:W-:-:S03]  /*02e0*/  IMAD.WIDE R16, R5, 0x8, R16 ;  /* 0x0000000805107825 */ /* 0x001fc600078e0210 */
[C---:B----4-:R-:W-:Y:S02]  /*02f0*/  DFMA R14, R8.reuse, R14, R10 ;  /* 0x0000000e080e722b */ /* 0x050fe4000000000a */
[----:B------:R-:W3:Y:S04]  /*0300*/  LDG.E.64 R10, desc[UR4][R6.64+0x10] ;  /* 0x00001004060a7981 */ /* 0x000ee8000c1e1b00 */
[----:B------:R-:W3:Y:S04]  /*0310*/  LDG.E.64 R22, desc[UR4][R16.64] ;  /* 0x0000000410167981 */ /* 0x000ee8000c1e1b00 */
[----:B------:R-:W4:Y:S01]  /*0320*/  LDG.E.64 R20, desc[UR4][R16.64+0x8] ;  /* 0x0000080410147981 */ /* 0x000f22000c1e1b00 */
[----:B--2---:R-:W-:Y:S01]  /*0330*/  DFMA R12, R8, R12, R18 ;  /* 0x0000000c080c722b */ /* 0x004fe20000000012 */
[----:B------:R-:W-:-:S05]  /*0340*/  IMAD.WIDE R8, R5, 0x8, R16 ;  /* 0x0000000805087825 */ /* 0x000fca00078e0210 */
[----:B------:R-:W2:Y:S01]  /*0350*/  LDG.E.64 R18, desc[UR4][R8.64] ;  /* 0x0000000408127981 */ /* 0x000ea2000c1e1b00 */
[C---:B---3--:R-:W-:Y:S02]  /*0360*/  DFMA R22, R10.reuse, R22, R14 ;  /* 0x000000160a16722b */ /* 0x048fe4000000000e */
[----:B----4-:R-:W-:Y:S01]  /*0370*/  DFMA R20, R10, R20, R12 ;  /* 0x000000140a14722b */ /* 0x010fe2000000000c */
        /* <DEDUP_REMOVED lines=18> */
[----:B------:R-:W2:Y:S01]  /*04a0*/  LDG.E.64 R18, desc[UR4][R6.64+0x30] ;  /* 0x0000300406127981 */ /* 0x000ea2000c1e1b00 */
[----:B------:R-:W-:-:S03]  /*04b0*/  IMAD.WIDE R20, R5, 0x8, R8 ;  /* 0x0000000805147825 */ /* 0x000fc600078e0208 */
[----:B------:R-:W3:Y:S04]  /*04c0*/  LDG.E.64 R10, desc[UR4][R8.64+0x8] ;  /* 0x00000804080a7981 */ /* 0x000ee8000c1e1b00 */
[----:B------:R-:W4:Y:S04]  /*04d0*/  LDG.E.64 R14, desc[UR4][R20.64] ;  /* 0x00000004140e7981 */ /* 0x000f28000c1e1b00 */
[----:B------:R-:W4:Y:S04]  /*04e0*/  LDG.E.64 R6, desc[UR4][R6.64+0x38] ;  /* 0x0000380406067981 */ /* 0x000f28000c1e1b00 */
[----:B------:R-:W5:Y:S01]  /*04f0*/  LDG.E.64 R20, desc[UR4][R20.64+0x8] ;  /* 0x0000080414147981 */ /* 0x000f62000c1e1b00 */
[----:B------:R-:W-:-:S04]  /*0500*/  IADD3 R4, PT, PT, R4, 0x8, RZ ;  /* 0x0000000804047810 */ /* 0x000fc80007ffe0ff */
[----:B------:R-:W-:Y:S01]  /*0510*/  ISETP.NE.AND P1, PT, R4, RZ, PT ;  /* 0x000000ff0400720c */ /* 0x000fe20003f25270 */
[----:B------:R-:W-:Y:S01]  /*0520*/  VIADD R24, R24, 0x8 ;  /* 0x0000000818187836 */ /* 0x000fe20000000000 */
[----:B------:R-:W-:Y:S01]  /*0530*/  LEA R28, R5, R28, 0x3 ;  /* 0x0000001c051c7211 */ /* 0x000fe200078e18ff */
[C---:B--2---:R-:W-:Y:S02]  /*0540*/  DFMA R12, R18.reuse, R12, R16 ;  /* 0x0000000c120c722b */ /* 0x044fe40000000010 */
[----:B---3--:R-:W-:-:S06]  /*0550*/  DFMA R22, R18, R10, R22 ;  /* 0x0000000a1216722b */ /* 0x008fcc0000000016 */
[C---:B----4-:R-:W-:Y:S02]  /*0560*/  DFMA R10, R6.reuse, R14, R12 ;  /* 0x0000000e060a722b */ /* 0x050fe4000000000c */
[----:B-----5:R-:W-:Y:S01]  /*0570*/  DFMA R22, R6, R20, R22 ;  /* 0x000000140616722b */ /* 0x020fe20000000016 */
[----:B------:R-:W-:Y:S10]  /*0580*/  @P1 BRA `(.L_x_8) ;  /* 0xfffffffc00201947 */ /* 0x000ff4000383ffff */
.L_x_7:
[----:B------:R-:W-:Y:S05]  /*0590*/  @!P0 BRA `(.L_x_6) ;  /* 0x00000004000c8947 */ /* 0x000fea0003800000 */
[----:B------:R-:W-:Y:S02]  /*05a0*/  ISETP.GE.U32.AND P0, PT, R25, 0x4, PT ;  /* 0x000000041900780c */ /* 0x000fe40003f06070 */
[----:B------:R-:W-:-:S04]  /*05b0*/  LOP3.LUT R4, R2, 0x3, RZ, 0xc0, !PT ;  /* 0x0000000302047812 */ /* 0x000fc800078ec0ff */
[----:B------:R-:W-:-:S07]  /*05c0*/  ISETP.NE.AND P1, PT, R4, RZ, PT ;  /* 0x000000ff0400720c */ /* 0x000fce0003f25270 */
[----:B------:R-:W-:Y:S06]  /*05d0*/  @!P0 BRA `(.L_x_9) ;  /* 0x0000000000788947 */ /* 0x000fec0003800000 */
[----:B------:R-:W0:Y:S01]  /*05e0*/  LDC.64 R6, c[0x0][0x390] ;  /* 0x0000e400ff067b82 */ /* 0x000e220000000a00 */
[----:B------:R-:W-:Y:S01]  /*05f0*/  IADD3 R9, PT, PT, R26, R27, RZ ;  /* 0x0000001b1a097210 */ /* 0x000fe20007ffe0ff */
[----:B------:R-:W-:-:S06]  /*0600*/  IMAD R13, R27, R5, R0 ;  /* 0x000000051b0d7224 */ /* 0x000fcc00078e0200 */
[----:B------:R-:W1:Y:S01]  /*0610*/  LDC.64 R28, c[0x0][0x398] ;  /* 0x0000e600ff1c7b82 */ /* 0x000e620000000a00 */
[----:B0-----:R-:W-:-:S05]  /*0620*/  IMAD.WIDE R6, R9, 0x8, R6 ;  /* 0x0000000809067825 */ /* 0x001fca00078e0206 */
[----:B------:R-:W2:Y:S01]  /*0630*/  LDG.E.64 R16, desc[UR4][R6.64] ;  /* 0x0000000406107981 */ /* 0x000ea2000c1e1b00 */
[----:B-1----:R-:W-:-:S03]  /*0640*/  IMAD.WIDE R28, R13, 0x8, R28 ;  /* 0x000000080d1c7825 */ /* 0x002fc600078e021c */
[----:B------:R-:W3:Y:S04]  /*0650*/  LDG.E.64 R12, desc[UR4][R6.64+0x8] ;  /* 0x00000804060c7981 */ /* 0x000ee8000c1e1b00 */
[----:B------:R-:W2:Y:S01]  /*0660*/  LDG.E.64 R20, desc[UR4][R28.64] ;  /* 0x000000041c147981 */ /* 0x000ea2000c1e1b00 */
[----:B------:R-:W-:-:S03]  /*0670*/  IMAD.WIDE R8, R5, 0x8, R28 ;  /* 0x0000000805087825 */ /* 0x000fc600078e021c */
[----:B------:R-:W4:Y:S04]  /*0680*/  LDG.E.64 R18, desc[UR4][R28.64+0x8] ;  /* 0x000008041c127981 */ /* 0x000f28000c1e1b00 */
[----:B------:R-:W3:Y:S01]  /*0690*/  LDG.E.64 R14, desc[UR4][R8.64] ;  /* 0x00000004080e7981 */ /* 0x000ee2000c1e1b00 */
[----:B--2---:R-:W-:-:S03]  /*06a0*/  DFMA R20, R16, R20, R10 ;  /* 0x000000141014722b */ /* 0x004fc6000000000a */
[----:B------:R-:W2:Y:S01]  /*06b0*/  LDG.E.64 R10, desc[UR4][R8.64+0x8] ;  /* 0x00000804080a7981 */ /* 0x000ea2000c1e1b00 */
[----:B----4-:R-:W-:Y:S01]  /*06c0*/  DFMA R18, R16, R18, R22 ;  /* 0x000000121012722b */ /* 0x010fe20000000016 */
[----:B------:R-:W-:Y:S02]  /*06d0*/  IMAD.WIDE R16, R5, 0x8, R8 ;  /* 0x0000000805107825 */ /* 0x000fe400078e0208 */
[----:B------:R-:W4:Y:S01]  /*06e0*/  LDG.E.64 R22, desc[UR4][R6.64+0x10] ;  /* 0x0000100406167981 */ /* 0x000f22000c1e1b00 */
[----:B---3--:R-:W-:-:S03]  /*06f0*/  DFMA R24, R12, R14, R20 ;  /* 0x0000000e0c18722b */ /* 0x008fc60000000014 */
[----:B------:R-:W4:Y:S01]  /*0700*/  LDG.E.64 R14, desc[UR4][R16.64] ;  /* 0x00000004100e7981 */ /* 0x000f22000c1e1b00 */
[----:B------:R-:W-:-:S03]  /*0710*/  IMAD.WIDE R28, R5, 0x8, R16 ;  /* 0x00000008051c7825 */ /* 0x000fc600078e0210 */
[----:B------:R-:W3:Y:S04]  /*0720*/  LDG.E.64 R20, desc[UR4][R16.64+0x8] ;  /* 0x0000080410147981 */ /* 0x000ee8000c1e1b00 */
[----:B------:R-:W5:Y:S01]  /*0730*/  LDG.E.64 R8, desc[UR4][R28.64+0x8] ;  /* 0x000008041c087981 */ /* 0x000f62000c1e1b00 */
[----:B--2---:R-:W-:-:S03]  /*0740*/  DFMA R10, R12, R10, R18 ;  /* 0x0000000a0c0a722b */ /* 0x004fc60000000012 */
[----:B------:R-:W5:Y:S04]  /*0750*/  LDG.E.64 R12, desc[UR4][R6.64+0x18] ;  /* 0x00001804060c7981 */ /* 0x000f68000c1e1b00 */
[----:B------:R-:W2:Y:S01]  /*0760*/  LDG.E.64 R18, desc[UR4][R28.64] ;  /* 0x000000041c127981 */ /* 0x000ea2000c1e1b00 */
[C---:B----4-:R-:W-:Y:S02]  /*0770*/  DFMA R14, R22.reuse, R14, R24 ;  /* 0x0000000e160e722b */ /* 0x050fe40000000018 */
[----:B---3--:R-:W-:Y:S01]  /*0780*/  DFMA R20, R22, R20, R10 ;  /* 0x000000141614722b */ /* 0x008fe2000000000a */
[----:B------:R-:W-:-:S07]  /*0790*/  IADD3 R27, PT, PT, R27, 0x4, RZ ;  /* 0x000000041b1b7810 */ /* 0x000fce0007ffe0ff */
[C---:B-----5:R-:W-:Y:S02]  /*07a0*/  DFMA R22, R12.reuse, R8, R20 ;  /* 0x000000080c16722b */ /* 0x060fe40000000014 */
[----:B--2---:R-:W-:-:S11]  /*07b0*/  DFMA R10, R12, R18, R14 ;  /* 0x000000120c0a722b */ /* 0x004fd6000000000e */
.L_x_9:
[----:B------:R-:W-:Y:S05]  /*07c0*/  @!P1 BRA `(.L_x_6) ;  /* 0x0000000000809947 */ /* 0x000fea0003800000 */
[----:B------:R-:W0:Y:S01]  /*07d0*/  LDC.64 R20, c[0x0][0x390] ;  /* 0x0000e400ff147b82 */ /* 0x000e220000000a00 */
[----:B------:R-:W-:Y:S02]  /*07e0*/  ISETP.NE.AND P0, PT, R4, 0x1, PT ;  /* 0x000000010400780c */ /* 0x000fe40003f05270 */
[----:B------:R-:W-:-:S04]  /*07f0*/  LOP3.LUT R2, R2, 0x1, RZ, 0xc0, !PT ;  /* 0x0000000102027812 */ /* 0x000fc800078ec0ff */
[----:B------:R-:W-:Y:S01]  /*0800*/  ISETP.NE.U32.AND P1, PT, R2, 0x1, PT ;  /* 0x000000010200780c */ /* 0x000fe20003f25070 */
[----:B------:R-:W1:Y:S06]  /*0810*/  LDC.64 R12, c[0x0][0x398] ;  /* 0x0000e600ff0c7b82 */ /* 0x000e6c0000000a00 */
[----:B------:R-:W-:Y:S02]  /*0820*/  @P0 IMAD.IADD R15, R26, 0x1, R27 ;  /* 0x000000011a0f0824 */ /* 0x000fe400078e021b */
[----:B------:R-:W2:Y:S01]  /*0830*/  LDC.64 R8, c[0x0][0x390] ;  /* 0x0000e400ff087b82 */ /* 0x000ea20000000a00 */
[C---:B------:R-:W-:Y:S01]  /*0840*/  @P0 IMAD R25, R27.reuse, R5, R0 ;  /* 0x000000051b190224 */ /* 0x040fe200078e0200 */
[----:B------:R-:W-:-:S06]  /*0850*/  @P0 IADD3 R27, PT, PT, R27, 0x2, RZ ;  /* 0x000000021b1b0810 */ /* 0x000fcc0007ffe0ff */
[----:B------:R-:W3:Y:S01]  /*0860*/  LDC.64 R6, c[0x0][0x398] ;  /* 0x0000e600ff067b82 */ /* 0x000ee20000000a00 */
[----:B0-----:R-:W-:-:S04]  /*0870*/  @P0 IMAD.WIDE R20, R15, 0x8, R20 ;  /* 0x000000080f140825 */ /* 0x001fc800078e0214 */
[----:B-1----:R-:W-:Y:S02]  /*0880*/  @P0 IMAD.WIDE R24, R25, 0x8, R12 ;  /* 0x0000000819180825 */ /* 0x002fe400078e020c */
[----:B------:R-:W4:Y:S04]  /*0890*/  @P0 LDG.E.64 R12, desc[UR4][R20.64] ;  /* 0x00000004140c0981 */ /* 0x000f28000c1e1b00 */
[----:B------:R-:W4:Y:S01]  /*08a0*/  @P0 LDG.E.64 R14, desc[UR4][R24.64] ;  /* 0x00000004180e0981 */ /* 0x000f22000c1e1b00 */
[----:B------:R-:W-:-:S03]  /*08b0*/  @P0 IMAD.WIDE R18, R5, 0x8, R24 ;  /* 0x0000000805120825 */ /* 0x000fc600078e0218 */
[----:B------:R-:W5:Y:S01]  /*08c0*/  @P0 LDG.E.64 R16, desc[UR4][R24.64+0x8] ;  /* 0x0000080418100981 */ /* 0x000f62000c1e1b00 */
[----:B------:R-:W-:Y:S01]  /*08d0*/  @!P1 IADD3 R29, PT, PT, R26, R27, RZ ;  /* 0x0000001b1a1d9210 */ /* 0x000fe20007ffe0ff */
[----:B------:R-:W-:Y:S02]  /*08e0*/  @!P1 IMAD R2, R27, R5, R0 ;  /* 0x000000051b029224 */ /* 0x000fe400078e0200 */
[----:B------:R-:W5:Y:S02]  /*08f0*/  @P0 LDG.E.64 R26, desc[UR4][R18.64] ;  /* 0x00000004121a0981 */ /* 0x000f64000c1e1b00 */
[----:B--2---:R-:W-:Y:S02]  /*0900*/  @!P1 IMAD.WIDE R8, R29, 0x8, R8 ;  /* 0x000000081d089825 */ /* 0x004fe400078e0208 */
[----:B------:R-:W2:Y:S02]  /*0910*/  @P0 LDG.E.64 R24, desc[UR4][R20.64+0x8] ;  /* 0x0000080414180981 */ /* 0x000ea4000c1e1b00 */
[----:B---3--:R-:W-:-:S02]  /*0920*/  @!P1 IMAD.WIDE R6, R2, 0x8, R6 ;  /* 0x0000000802069825 */ /* 0x008fc400078e0206 */
[----:B------:R-:W3:Y:S04]  /*0930*/  @P0 LDG.E.64 R18, desc[UR4][R18.64+0x8] ;  /* 0x0000080412120981 */ /* 0x000ee8000c1e1b00 */
[----:B------:R-:W3:Y:S04]  /*0940*/  @!P1 LDG.E.64 R28, desc[UR4][R6.64] ;  /* 0x00000004061c9981 */ /* 0x000ee8000c1e1b00 */
[----:B------:R-:W3:Y:S04]  /*0950*/  @!P1 LDG.E.64 R8, desc[UR4][R8.64] ;  /* 0x0000000408089981 */ /* 0x000ee8000c1e1b00 */
[----:B------:R-:W3:Y:S01]  /*0960*/  @!P1 LDG.E.64 R6, desc[UR4][R6.64+0x8] ;  /* 0x0000080406069981 */ /* 0x000ee2000c1e1b00 */
[----:B----4-:R-:W-:-:S02]  /*0970*/  @P0 DFMA R14, R12, R14, R10 ;  /* 0x0000000e0c0e022b */ /* 0x010fc4000000000a */
[----:B-----5:R-:W-:-:S06]  /*0980*/  @P0 DFMA R16, R12, R16, R22 ;  /* 0x000000100c10022b */ /* 0x020fcc0000000016 */
[C---:B--2---:R-:W-:Y:S02]  /*0990*/  @P0 DFMA R10, R24.reuse, R26, R14 ;  /* 0x0000001a180a022b */ /* 0x044fe4000000000e */
[----:B---3--:R-:W-:-:S06]  /*09a0*/  @P0 DFMA R22, R24, R18, R16 ;  /* 0x000000121816022b */ /* 0x008fcc0000000010 */
[C---:B------:R-:W-:Y:S02]  /*09b0*/  @!P1 DFMA R10, R8.reuse, R28, R10 ;  /* 0x0000001c080a922b */ /* 0x040fe4000000000a */
[----:B------:R-:W-:-:S11]  /*09c0*/  @!P1 DFMA R22, R8, R6, R22 ;  /* 0x000000060816922b */ /* 0x000fd60000000016 */
.L_x_6:
[----:B------:R-:W0:Y:S01]  /*09d0*/  LDC.64 R6, c[0x0][0x3a0] ;  /* 0x0000e800ff067b82 */ /* 0x000e220000000a00 */
[----:B------:R-:W-:Y:S01]  /*09e0*/  IADD3 R2, PT, PT, R0, 0x1, RZ ;  /* 0x0000000100027810 */ /* 0x000fe20007ffe0ff */
[----:B------:R-:W-:-:S03]  /*09f0*/  IMAD R3, R3, R5, R0 ;  /* 0x0000000503037224 */ /* 0x000fc600078e0200 */
[----:B------:R-:W-:Y:S01]  /*0a00*/  ISETP.GE.U32.AND P0, PT, R2, R5, PT ;  /* 0x000000050200720c */ /* 0x000fe20003f06070 */
[----:B0-----:R-:W-:-:S05]  /*0a10*/  IMAD.WIDE R2, R3, 0x8, R6 ;  /* 0x0000000803027825 */ /* 0x001fca00078e0206 */
[----:B------:R0:W-:Y:S07]  /*0a20*/  STG.E.64 desc[UR4][R2.64], R10 ;  /* 0x0000000a02007986 */ /* 0x0001ee000c101b04 */
[----:B------:R-:W-:Y:S05]  /*0a30*/  @P0 EXIT ;  /* 0x000000000000094d */ /* 0x000fea0003800000 */
[----:B------:R-:W-:Y:S01]  /*0a40*/  STG.E.64 desc[UR4][R2.64+0x8], R22 ;  /* 0x0000081602007986 */ /* 0x000fe2000c101b04 */
[----:B------:R-:W-:Y:S05]  /*0a50*/  EXIT ;  /* 0x000000000000794d */ /* 0x000fea0003800000 */
.L_x_10:
        /* <DEDUP_REMOVED lines=10> */
.L_x_17:


//--------------------- .text._Z4m3_1iiiPdS_S_    --------------------------
	.section	.text._Z4m3_1iiiPdS_S_,"ax",@progbits
	.align	128
        .global         _Z4m3_1iiiPdS_S_
        .type           _Z4m3_1iiiPdS_S_,@function
        .size           _Z4m3_1iiiPdS_S_,(.L_x_18 - _Z4m3_1iiiPdS_S_)
        .other          _Z4m3_1iiiPdS_S_,@"STO_CUDA_ENTRY STV_DEFAULT"
_Z4m3_1iiiPdS_S_:
.text._Z4m3_1iiiPdS_S_:
[----:B------:R-:W-:Y:S01]  /*0000*/  LDC R1, c[0x0][0x37c] ;  /* 0x0000df00ff017b82 */ /* 0x000fe20000000800 */
[----:B------:R-:W0:Y:S07]  /*0010*/  S2R R0, SR_TID.X ;  /* 0x0000000000007919 */ /* 0x000e2e0000002100 */
[----:B------:R-:W0:Y:S01]  /*0020*/  S2UR UR4, SR_CTAID.X ;  /* 0x00000000000479c3 */ /* 0x000e220000002500 */
[----:B------:R-:W1:Y:S07]  /*0030*/  S2R R7, SR_TID.Y ;  /* 0x0000000000077919 */ /* 0x000e6e0000002200 */
[----:B------:R-:W0:Y:S08]  /*0040*/  LDC R3, c[0x0][0x360] ;  /* 0x0000d800ff037b82 */ /* 0x000e300000000800 */
[----:B------:R-:W1:Y:S08]  /*0050*/  S2UR UR5, SR_CTAID.Y ;  /* 0x00000000000579c3 */ /* 0x000e700000002600 */
[----:B------:R-:W1:Y:S08]  /*0060*/  LDC R2, c[0x0][0x364] ;  /* 0x0000d900ff027b82 */ /* 0x000e700000000800 */
[----:B------:R-:W2:Y:S01]  /*0070*/  LDC.64 R4, c[0x0][0x380] ;  /* 0x0000e000ff047b82 */ /* 0x000ea20000000a00 */
[----:B0-----:R-:W-:-:S05]  /*0080*/  IMAD R3, R3, UR4, R0 ;  /* 0x0000000403037c24 */ /* 0x001fca000f8e0200 */
[----:B------:R-:W-:Y:S01]  /*0090*/  SHF.L.U32 R3, R3, 0x1, RZ ;  /* 0x0000000103037819 */ /* 0x000fe200000006ff */
[----:B-1----:R-:W-:-:S05]  /*00a0*/  IMAD R0, R2, UR5, R7 ;  /* 0x0000000502007c24 */ /* 0x002fca000f8e0207 */
        /* <DEDUP_REMOVED lines=10> */
[----:B------:R-:W-:Y:S02]  /*0150*/  HFMA2 R27, -RZ, RZ, 0, 0 ;  /* 0x00000000ff1b7431 */ /* 0x000fe400000001ff */
[----:B------:R-:W-:Y:S01]  /*0160*/  IMAD R7, R3, R2, RZ ;  /* 0x0000000203077224 */ /* 0x000fe200078e02ff */
[----:B------:R-:W-:Y:S02]  /*0170*/  LOP3.LUT R26, R2, 0x7, RZ, 0xc0, !PT ;  /* 0x00000007021a7812 */ /* 0x000fe400078ec0ff */
[----:B------:R-:W-:Y:S02]  /*0180*/  CS2R R24, SRZ ;  /* 0x0000000000187805 */ /* 0x000fe4000001ff00 */
[----:B------:R-:W-:-:S05]  /*0190*/  CS2R R18, SRZ ;  /* 0x0000000000127805 */ /* 0x000fca000001ff00 */
[----:B------:R-:W-:Y:S05]  /*01a0*/  @!P0 BRA `(.L_x_12) ;  /* 0x0000000000f88947 */ /* 0x000fea0003800000 */
[----:B------:R-:W-:Y:S02]  /*01b0*/  LOP3.LUT R27, R2, 0x7ffffff8, RZ, 0xc0, !PT ;  /* 0x7ffffff8021b7812 */ /* 0x000fe400078ec0ff */
[----:B------:R-:W-:Y:S02]  /*01c0*/  CS2R R24, SRZ ;  /* 0x0000000000187805 */ /* 0x000fe4000001ff00 */
[----:B------:R-:W-:Y:S02]  /*01d0*/  MOV R6, R7 ;  /* 0x0000000700067202 */ /* 0x000fe40000000f00 */
[----:B------:R-:W-:Y:S02]  /*01e0*/  MOV R28, R0 ;  /* 0x00000000001c7202 */ /* 0x000fe40000000f00 */
[----:B------:R-:W-:-:S07]  /*01f0*/  IADD3 R4, PT, PT, -R27, RZ, RZ ;  /* 0x000000ff1b047210 */ /* 0x000fce0007ffe1ff */
.L_x_13:
[----:B------:R-:W0:Y:S08]  /*0200*/  LDC.64 R12, c[0x0][0x390] ;  /* 0x0000e400ff0c7b82 */ /* 0x000e300000000a00 */
[----:B------:R-:W1:Y:S01]  /*0210*/  LDC.64 R20, c[0x0][0x398] ;  /* 0x0000e600ff147b82 */ /* 0x000e620000000a00 */
[----:B0-----:R-:W-:-:S05]  /*0220*/  IMAD.WIDE R12, R6, 0x8, R12 ;  /* 0x00000008060c7825 */ /* 0x001fca00078e020c */
[----:B------:R-:W2:Y:S01]  /*0230*/  LDG.E.64 R16, desc[UR4][R12.64] ;  /* 0x000000040c107981 */ /* 0x000ea2000c1e1b00 */
[----:B------:R-:W-:-:S04]  /*0240*/  IMAD.WIDE.U32 R22, R2, 0x8, R12 ;  /* 0x0000000802167825 */ /* 0x000fc800078e000c */
[----:B-1----:R-:W-:Y:S01]  /*0250*/  IMAD.WIDE R20, R28, 0x8, R20 ;  /* 0x000000081c147825 */ /* 0x002fe200078e0214 */
[----:B------:R-:W3:Y:S04]  /*0260*/  LDG.E.64 R14, desc[UR4][R22.64] ;  /* 0x00000004160e7981 */ /* 0x000ee8000c1e1b00 */
[----:B------:R0:W2:Y:S04]  /*0270*/  LDG.E.64 R8, desc[UR4][R20.64] ;  /* 0x0000000414087981 */ /* 0x0000a8000c1e1b00 */
[----:B------:R-:W4:Y:S01]  /*0280*/  LDG.E.64 R10, desc[UR4][R22.64+0x8] ;  /* 0x00000804160a7981 */ /* 0x000f22000c1e1b00 */
[----:B0-----:R-:W-:Y:S01]  /*0290*/  IMAD.WIDE R20, R5, 0x8, R20 ;  /* 0x0000000805147825 */ /* 0x001fe200078e0214 */
[----:B--2---:R-:W-:-:S02]  /*02a0*/  DFMA R16, R16, R8, R18 ;  /* 0x000000081010722b */ /* 0x004fc40000000012 */
[----:B---3--:R-:W-:Y:S01]  /*02b0*/  DFMA R14, R8, R14, R24 ;  /* 0x0000000e080e722b */ /* 0x008fe20000000018 */
[----:B------:R-:W2:Y:S04]  /*02c0*/  LDG.E.64 R18, desc[UR4][R12.64+0x8] ;  /* 0x000008040c127981 */ /* 0x000ea8000c1e1b00 */
[----:B------:R-:W2:Y:S01]  /*02d0*/  LDG.E.64 R8, desc[UR4][R20.64] ;  /* 0x0000000414087981 */ /* 0x000ea2000c1e1b00 */
[----:B------:R-:W-:-:S03]  /*02e0*/  IMAD.WIDE R24, R5, 0x8, R20 ;  /* 0x0000000805187825 */ /* 0x000fc600078e0214 */
[----:B------:R-:W3:Y:S01]  /*02f0*/  LDG.E.64 R20, desc[UR4][R12.64+0x18] ;  /* 0x000018040c147981 */ /* 0x000ee2000c1e1b00 */
[----:B--2---:R-:W-:Y:S02]  /*0300*/  DFMA R18, R18, R8, R16 ;  /* 0x000000081212722b */ /* 0x004fe40000000010 */
[----:B----4-:R-:W-:Y:S01]  /*0310*/  DFMA R10, R8, R10, R14 ;  /* 0x0000000a080a722b */ /* 0x010fe2000000000e */
[----:B------:R-:W2:Y:S04]  /*0320*/  LDG.E.64 R16, desc[UR4][R12.64+0x10] ;  /* 0x000010040c107981 */ /* 0x000ea8000c1e1b00 */
[----:B------:R-:W2:Y:S04]  /*0330*/  LDG.E.64 R8, desc[UR4][R24.64] ;  /* 0x0000000418087981 */ /* 0x000ea8000c1e1b00 */
[----:B------:R-:W4:Y:S01]  /*0340*/  LDG.E.64 R14, desc[UR4][R22.64+0x10] ;  /* 0x00001004160e7981 */ /* 0x000f22000c1e1b00 */
[----:B--2---:R-:W-:Y:S01]  /*0350*/  DFMA R16, R16, R8, R18 ;  /* 0x000000081010722b */ /* 0x004fe20000000012 */
[C---:B------:R-:W-:Y:S01]  /*0360*/  IMAD.WIDE R18, R5.reuse, 0x8, R24 ;  /* 0x0000000805127825 */ /* 0x040fe200078e0218 */
[----:B----4-:R-:W-:Y:S01]  /*0370*/  DFMA R14, R8, R14, R10 ;  /* 0x0000000e080e722b */ /* 0x010fe2000000000a */
[----:B------:R-:W2:Y:S04]  /*0380*/  LDG.E.64 R10, desc[UR4][R22.64+0x18] ;  /* 0x00001804160a7981 */ /* 0x000ea8000c1e1b00 */
[----:B------:R0:W3:Y:S02]  /*0390*/  LDG.E.64 R8, desc[UR4][R18.64] ;  /* 0x0000000412087981 */ /* 0x0000e4000c1e1b00 */
[----:B0-----:R-:W-:Y:S01]  /*03a0*/  IMAD.WIDE R18, R5, 0x8, R18 ;  /* 0x0000000805127825 */ /* 0x001fe200078e0212 */
[----:B---3--:R-:W-:-:S02]  /*03b0*/  DFMA R20, R20, R8, R16 ;  /* 0x000000081414722b */ /* 0x008fc40000000010 */
[----:B--2---:R-:W-:Y:S01]  /*03c0*/  DFMA R10, R8, R10, R14 ;  /* 0x0000000a080a722b */ /* 0x004fe2000000000e */
[----:B------:R-:W2:Y:S04]  /*03d0*/  LDG.E.64 R16, desc[UR4][R12.64+0x20] ;  /* 0x000020040c107981 */ /* 0x000ea8000c1e1b00 */
[----:B------:R-:W2:Y:S04]  /*03e0*/  LDG.E.64 R8, desc[UR4][R18.64] ;  /* 0x0000000412087981 */ /* 0x000ea8000c1e1b00 */
[----:B------:R-:W3:Y:S01]  /*03f0*/  LDG.E.64 R14, desc[UR4][R22.64+0x20] ;  /* 0x00002004160e7981 */ /* 0x000ee2000c1e1b00 */
[----:B------:R-:W-:-:S03]  /*0400*/  IMAD.WIDE R24, R5, 0x8, R18 ;  /* 0x0000000805187825 */ /* 0x000fc600078e0212 */
[----:B------:R-:W4:Y:S01]  /*0410*/  LDG.E.64 R18, desc[UR4][R12.64+0x30] ;  /* 0x000030040c127981 */ /* 0x000f22000c1e1b00 */
[----:B--2---:R-:W-:-:S03]  /*0420*/  DFMA R16, R16, R8, R20 ;  /* 0x000000081010722b */ /* 0x004fc60000000014 */
[----:B------:R-:W2:Y:S01]  /*0430*/  LDG.E.64 R20, desc[UR4][R12.64+0x28] ;  /* 0x000028040c147981 */ /* 0x000ea2000c1e1b00 */
[----:B---3--:R-:W-:-:S03]  /*0440*/  DFMA R14, R8, R14, R10 ;  /* 0x0000000e080e722b */ /* 0x008fc6000000000a */
[----:B------:R-:W2:Y:S04]  /*0450*/  LDG.E.64 R10, desc[UR4][R24.64] ;  /* 0x00000004180a7981 */ /* 0x000ea8000c1e1b00 */
[----:B------:R-:W3:Y:S04]  /*0460*/  LDG.E.64 R8, desc[UR4][R22.64+0x28] ;  /* 0x0000280416087981 */ /* 0x000ee8000c1e1b00 */
[----:B------:R-:W5:Y:S01]  /*0470*/  LDG.E.64 R12, desc[UR4][R12.64+0x38] ;  /* 0x000038040c0c7981 */ /* 0x000f62000c1e1b00 */
[----:B--2---:R-:W-:Y:S01]  /*0480*/  DFMA R20, R20, R10, R16 ;  /* 0x0000000a1414722b */ /* 0x004fe20000000010 */
[C---:B------:R-:W-:Y:S01]  /*0490*/  IMAD.WIDE R16, R5.reuse, 0x8, R24 ;  /* 0x0000000805107825 */ /* 0x040fe200078e0218 */
[----:B---3--:R-:W-:Y:S01]  /*04a0*/  DFMA R8, R10, R8, R14 ;  /* 0x000000080a08722b */ /* 0x008fe2000000000e */
[----:B------:R-:W2:Y:S02]  /*04b0*/  LDG.E.64 R24, desc[UR4][R22.64+0x38] ;  /* 0x0000380416187981 */ /* 0x000ea4000c1e1b00 */
[----:B------:R-:W-:-:S02]  /*04c0*/  IMAD.WIDE R10, R5, 0x8, R16 ;  /* 0x00000008050a7825 */ /* 0x000fc400078e0210 */
[----:B------:R-:W4:Y:S04]  /*04d0*/  LDG.E.64 R14, desc[UR4][R16.64] ;  /* 0x00000004100e7981 */ /* 0x000f28000c1e1b00 */
[----:B------:R-:W5:Y:S04]  /*04e0*/  LDG.E.64 R10, desc[UR4][R10.64] ;  /* 0x000000040a0a7981 */ /* 0x000f68000c1e1b00 */
[----:B------:R-:W3:Y:S01]  /*04f0*/  LDG.E.64 R16, desc[UR4][R22.64+0x30] ;  /* 0x0000300416107981 */ /* 0x000ee2000c1e1b00 */
[----:B------:R-:W-:-:S04]  /*0500*/  IADD3 R4, PT, PT, R4, 0x8, RZ ;  /* 0x0000000804047810 */ /* 0x000fc80007ffe0ff */
[----:B------:R-:W-:Y:S02]  /*0510*/  ISETP.NE.AND P0, PT, R4, RZ, PT ;  /* 0x000000ff0400720c */ /* 0x000fe40003f05270 */
[----:B------:R-:W-:Y:S02]  /*0520*/  IADD3 R6, PT, PT, R6, 0x8, RZ ;  /* 0x0000000806067810 */ /* 0x000fe40007ffe0ff */
[----:B------:R-:W-:Y:S01]  /*0530*/  LEA R28, R5, R28, 0x3 ;  /* 0x0000001c051c7211 */ /* 0x000fe200078e18ff */
[----:B----4-:R-:W-:Y:S02]  /*0540*/  DFMA R18, R18, R14, R20 ;  /* 0x0000000e1212722b */ /* 0x010fe40000000014 */
[----:B---3--:R-:W-:-:S06]  /*0550*/  DFMA R8, R14, R16, R8 ;  /* 0x000000100e08722b */ /* 0x008fcc0000000008 */
[----:B-----5:R-:W-:Y:S02]  /*0560*/  DFMA R18, R12, R10, R18 ;  /* 0x0000000a0c12722b */ /* 0x020fe40000000012 */
[----:B--2---:R-:W-:Y:S01]  /*0570*/  DFMA R24, R10, R24, R8 ;  /* 0x000000180a18722b */ /* 0x004fe20000000008 */
[----:B------:R-:W-:Y:S10]  /*0580*/  @P0 BRA `(.L_x_13) ;  /* 0xfffffffc001c0947 */ /* 0x000ff4000383ffff */
.L_x_12:
[----:B------:R-:W-:-:S13]  /*0590*/  ISETP.NE.AND P0, PT, R26, RZ, PT ;  /* 0x000000ff1a00720c */ /* 0x000fda0003f05270 */
        /* <DEDUP_REMOVED lines=11> */
[----:B-1----:R-:W-:-:S05]  /*0650*/  IMAD.WIDE R10, R15, 0x8, R10 ;  /* 0x000000080f0a7825 */ /* 0x002fca00078e020a */
[----:B------:R0:W2:Y:S01]  /*0660*/  LDG.E.64 R14, desc[UR4][R10.64] ;  /* 0x000000040a0e7981 */ /* 0x0000a2000c1e1b00 */
[----:B------:R-:W-:-:S05]  /*0670*/  IMAD.WIDE.U32 R8, R2, 0x8, R12 ;  /* 0x0000000802087825 */ /* 0x000fca00078e000c */
[----:B------:R-:W3:Y:S01]  /*0680*/  LDG.E.64 R16, desc[UR4][R8.64] ;  /* 0x0000000408107981 */ /* 0x000ee2000c1e1b00 */
[----:B0-----:R-:W-:-:S03]  /*0690*/  IMAD.WIDE R10, R5, 0x8, R10 ;  /* 0x00000008050a7825 */ /* 0x001fc600078e020a */
[----:B------:R-:W4:Y:S04]  /*06a0*/  LDG.E.64 R22, desc[UR4][R8.64+0x8] ;  /* 0x0000080408167981 */ /* 0x000f28000c1e1b00 */
[----:B------:R-:W4:Y:S01]  /*06b0*/  LDG.E.64 R20, desc[UR4][R10.64] ;  /* 0x000000040a147981 */ /* 0x000f22000c1e1b00 */
[----:B--2---:R-:W-:-:S03]  /*06c0*/  DFMA R28, R28, R14, R18 ;  /* 0x0000000e1c1c722b */ /* 0x004fc60000000012 */
[----:B------:R-:W2:Y:S01]  /*06d0*/  LDG.E.64 R18, desc[UR4][R12.64+0x8] ;  /* 0x000008040c127981 */ /* 0x000ea2000c1e1b00 */
[----:B---3--:R-:W-:Y:S01]  /*06e0*/  DFMA R16, R14, R16, R24 ;  /* 0x000000100e10722b */ /* 0x008fe20000000018 */
[----:B------:R-:W-:-:S07]  /*06f0*/  IMAD.WIDE R14, R5, 0x8, R10 ;  /* 0x00000008050e7825 */ /* 0x000fce00078e020a */
[----:B----4-:R-:W-:Y:S02]  /*0700*/  DFMA R24, R20, R22, R16 ;  /* 0x000000161418722b */ /* 0x010fe40000000010 */
[----:B------:R-:W3:Y:S01]  /*0710*/  LDG.E.64 R16, desc[UR4][R12.64+0x10] ;  /* 0x000010040c107981 */ /* 0x000ee2000c1e1b00 */
[----:B------:R-:W-:-:S03]  /*0720*/  IMAD.WIDE R10, R5, 0x8, R14 ;  /* 0x00000008050a7825 */ /* 0x000fc600078e020e */
[----:B------:R-:W4:Y:S04]  /*0730*/  LDG.E.64 R22, desc[UR4][R8.64+0x10] ;  /* 0x0000100408167981 */ /* 0x000f28000c1e1b00 */
[----:B------:R-:W5:Y:S04]  /*0740*/  LDG.E.64 R10, desc[UR4][R10.64] ;  /* 0x000000040a0a7981 */ /* 0x000f68000c1e1b00 */
[----:B------:R-:W5:Y:S01]  /*0750*/  LDG.E.64 R12, desc[UR4][R12.64+0x18] ;  /* 0x000018040c0c7981 */ /* 0x000f62000c1e1b00 */
[----:B--2---:R-:W-:-:S03]  /*0760*/  DFMA R18, R18, R20, R28 ;  /* 0x000000141212722b */ /* 0x004fc6000000001c */
[----:B------:R-:W3:Y:S04]  /*0770*/  LDG.E.64 R20, desc[UR4][R14.64] ;  /* 0x000000040e147981 */ /* 0x000ee8000c1e1b00 */
[----:B------:R-:W2:Y:S01]  /*0780*/  LDG.E.64 R28, desc[UR4][R8.64+0x18] ;  /* 0x00001804081c7981 */ /* 0x000ea2000c1e1b00 */
[----:B------:R-:W-:Y:S01]  /*0790*/  IADD3 R27, PT, PT, R27, 0x4, RZ ;  /* 0x000000041b1b7810 */ /* 0x000fe20007ffe0ff */
[----:B---3--:R-:W-:Y:S02]  /*07a0*/  DFMA R18, R16, R20, R18 ;  /* 0x000000141012722b */ /* 0x008fe40000000012 */
[----:B----4-:R-:W-:-:S06]  /*07b0*/  DFMA R24, R20, R22, R24 ;  /* 0x000000161418722b */ /* 0x010fcc0000000018 */
[----:B-----5:R-:W-:Y:S02]  /*07c0*/  DFMA R18, R12, R10, R18 ;  /* 0x0000000a0c12722b */ /* 0x020fe40000000012 */
[----:B--2---:R-:W-:-:S11]  /*07d0*/  DFMA R24, R10, R28, R24 ;  /* 0x0000001c0a18722b */ /* 0x004fd60000000018 */
.L_x_14:
[----:B------:R-:W-:Y:S05]  /*07e0*/  @!P1 BRA `(.L_x_11) ;  /* 0x0000000000889947 */ /* 0x000fea0003800000 */
[----:B------:R-:W0:Y:S01]  /*07f0*/  LDC.64 R12, c[0x0][0x390] ;  /* 0x0000e400ff0c7b82 */ /* 0x000e220000000a00 */
[----:B------:R-:W-:Y:S02]  /*0800*/  ISETP.NE.AND P0, PT, R4, 0x1, PT ;  /* 0x000000010400780c */ /* 0x000fe40003f05270 */
[----:B------:R-:W-:-:S04]  /*0810*/  LOP3.LUT R4, R2, 0x1, RZ, 0xc0, !PT ;  /* 0x0000000102047812 */ /* 0x000fc800078ec0ff */
[----:B------:R-:W-:Y:S01]  /*0820*/  ISETP.NE.U32.AND P1, PT, R4, 0x1, PT ;  /* 0x000000010400780c */ /* 0x000fe20003f25070 */
[----:B------:R-:W1:Y:S06]  /*0830*/  LDC.64 R20, c[0x0][0x398] ;  /* 0x0000e600ff147b82 */ /* 0x000e6c0000000a00 */
[----:B------:R-:W-:Y:S02]  /*0840*/  @P0 IADD3 R9, PT, PT, R7, R27, RZ ;  /* 0x0000001b07090210 */ /* 0x000fe40007ffe0ff */
[----:B------:R-:W2:Y:S08]  /*0850*/  LDC.64 R14, c[0x0][0x390] ;  /* 0x0000e400ff0e7b82 */ /* 0x000eb00000000a00 */
[----:B------:R-:W3:Y:S01]  /*0860*/  LDC.64 R10, c[0x0][0x398] ;  /* 0x0000e600ff0a7b82 */ /* 0x000ee20000000a00 */
[----:B0-----:R-:W-:-:S04]  /*0870*/  @P0 IMAD.WIDE R12, R9, 0x8, R12 ;  /* 0x00000008090c0825 */ /* 0x001fc800078e020c */
[C---:B------:R-:W-:Y:S01]  /*0880*/  @P0 IMAD R9, R27.reuse, R5, R0 ;  /* 0x000000051b090224 */ /* 0x040fe200078e0200 */
[----:B------:R-:W-:Y:S01]  /*0890*/  @P0 IADD3 R27, PT, PT, R27, 0x2, RZ ;  /* 0x000000021b1b0810 */ /* 0x000fe20007ffe0ff */
[----:B------:R-:W4:Y:S02]  /*08a0*/  @P0 LDG.E.64 R22, desc[UR4][R12.64] ;  /* 0x000000040c160981 */ /* 0x000f24000c1e1b00 */
[----:B-1----:R-:W-:Y:S01]  /*08b0*/  @P0 IMAD.WIDE R20, R9, 0x8, R20 ;  /* 0x0000000809140825 */ /* 0x002fe200078e0214 */
[----:B------:R-:W-:-:S03]  /*08c0*/  @!P1 IADD3 R29, PT, PT, R7, R27, RZ ;  /* 0x0000001b071d9210 */ /* 0x000fc60007ffe0ff */
[----:B------:R-:W-:Y:S01]  /*08d0*/  @P0 IMAD.WIDE.U32 R8, R2, 0x8, R12 ;  /* 0x0000000802080825 */ /* 0x000fe200078e000c */
[----:B------:R-:W4:Y:S03]  /*08e0*/  @P0 LDG.E.64 R6, desc[UR4][R20.64] ;  /* 0x0000000414060981 */ /* 0x000f26000c1e1b00 */
[----:B------:R-:W-:-:S04]  /*08f0*/  @P0 IMAD.WIDE R16, R5, 0x8, R20 ;  /* 0x0000000805100825 */ /* 0x000fc800078e0214 */
[----:B--2---:R-:W-:Y:S02]  /*0900*/  @!P1 IMAD.WIDE R14, R29, 0x8, R14 ;  /* 0x000000081d0e9825 */ /* 0x004fe400078e020e */
[----:B------:R-:W2:Y:S04]  /*0910*/  @P0 LDG.E.64 R16, desc[UR4][R16.64] ;  /* 0x0000000410100981 */ /* 0x000ea8000c1e1b00 */
[----:B------:R-:W5:Y:S01]  /*0920*/  @P0 LDG.E.64 R20, desc[UR4][R8.64] ;  /* 0x0000000408140981 */ /* 0x000f62000c1e1b00 */
[----:B------:R-:W-:-:S03]  /*0930*/  @!P1 IMAD R29, R27, R5, R0 ;  /* 0x000000051b1d9224 */ /* 0x000fc600078e0200 */
[----:B------:R-:W2:Y:S01]  /*0940*/  @P0 LDG.E.64 R26, desc[UR4][R12.64+0x8] ;  /* 0x000008040c1a0981 */ /* 0x000ea2000c1e1b00 */
[----:B---3--:R-:W-:-:S03]  /*0950*/  @!P1 IMAD.WIDE R10, R29, 0x8, R10 ;  /* 0x000000081d0a9825 */ /* 0x008fc600078e020a */
[----:B------:R-:W3:Y:S01]  /*0960*/  @P0 LDG.E.64 R8, desc[UR4][R8.64+0x8] ;  /* 0x0000080408080981 */ /* 0x000ee2000c1e1b00 */
[----:B------:R-:W-:-:S03]  /*0970*/  @!P1 IMAD.WIDE.U32 R28, R2, 0x8, R14 ;  /* 0x00000008021c9825 */ /* 0x000fc600078e000e */
[----:B------:R-:W3:Y:S04]  /*0980*/  @!P1 LDG.E.64 R14, desc[UR4][R14.64] ;  /* 0x000000040e0e9981 */ /* 0x000ee8000c1e1b00 */
[----:B------:R-:W3:Y:S04]  /*0990*/  @!P1 LDG.E.64 R10, desc[UR4][R10.64] ;  /* 0x000000040a0a9981 */ /* 0x000ee8000c1e1b00 */
[----:B------:R-:W3:Y:S01]  /*09a0*/  @!P1 LDG.E.64 R28, desc[UR4][R28.64] ;  /* 0x000000041c1c9981 */ /* 0x000ee2000c1e1b00 */
[----:B----4-:R-:W-:Y:S02]  /*09b0*/  @P0 DFMA R22, R22, R6, R18 ;  /* 0x000000061616022b */ /* 0x010fe40000000012 */
[----:B-----5:R-:W-:-:S06]  /*09c0*/  @P0 DFMA R20, R6, R20, R24 ;  /* 0x000000140614022b */ /* 0x020fcc0000000018 */
[----:B--2---:R-:W-:Y:S02]  /*09d0*/  @P0 DFMA R18, R26, R16, R22 ;  /* 0x000000101a12022b */ /* 0x004fe40000000016 */
[----:B---3--:R-:W-:-:S06]  /*09e0*/  @P0 DFMA R24, R16, R8, R20 ;  /* 0x000000081018022b */ /* 0x008fcc0000000014 */
[----:B------:R-:W-:Y:S02]  /*09f0*/  @!P1 DFMA R18, R14, R10, R18 ;  /* 0x0000000a0e12922b */ /* 0x000fe40000000012 */
[----:B------:R-:W-:-:S11]  /*0a00*/  @!P1 DFMA R24, R10, R28, R24 ;  /* 0x0000001c0a18922b */ /* 0x000fd60000000018 */
.L_x_11:
[----:B------:R-:W0:Y:S01]  /*0a10*/  LDC.64 R6, c[0x0][0x3a0] ;  /* 0x0000e800ff067b82 */ /* 0x000e220000000a00 */
[----:B------:R-:W-:-:S04]  /*0a20*/  IMAD R3, R3, R5, R0 ;  /* 0x0000000503037224 */ /* 0x000fc800078e0200 */
[----:B0-----:R-:W-:-:S05]  /*0a30*/  IMAD.WIDE R2, R3, 0x8, R6 ;  /* 0x0000000803027825 */ /* 0x001fca00078e0206 */
[----:B------:R-:W-:Y:S01]  /*0a40*/  STG.E.64 desc[UR4][R2.64], R18 ;  /* 0x0000001202007986 */ /* 0x000fe2000c101b04 */
[----:B------:R-:W-:-:S05]  /*0a50*/  IMAD.WIDE R4, R5, 0x8, R2 ;  /* 0x0000000805047825 */ /* 0x000fca00078e0202 */
[----:B------:R-:W-:Y:S01]  /*0a60*/  STG.E.64 desc[UR4][R4.64], R24 ;  /* 0x0000001804007986 */ /* 0x000fe2000c101b04 */
[----:B------:R-:W-:Y:S05]  /*0a70*/  EXIT ;  /* 0x000000000000794d */ /* 0x000fea0003800000 */
.L_x_15:
        /* <DEDUP_REMOVED lines=16> */
.L_x_18:


//--------------------- .nv.shared.reserved.0     --------------------------
	.section	.nv.shared.reserved.0,"aw",@nobits
	.weak		__nv_reservedSMEM_offset_0_alias
	.size		__nv_reservedSMEM_offset_0_alias, 0, 64
	.other		__nv_reservedSMEM_offset_0_alias,@"STO_CUDA_RESERVED_SHARED STV_DEFAULT"
__nv_reservedSMEM_offset_0_alias:
	.zero		0
	.zero		64


//--------------------- .nv.constant0._Z4m3_3iiiPdS_S_ --------------------------
	.section	.nv.constant0._Z4m3_3iiiPdS_S_,"a",@progbits
	.sectionflags	@""
	.align	4
.nv.constant0._Z4m3_3iiiPdS_S_:
	.zero		936


//--------------------- .nv.constant0._Z4m3_2iiiPdS_S_ --------------------------
	.section	.nv.constant0._Z4m3_2iiiPdS_S_,"a",@progbits
	.sectionflags	@""
	.align	4
.nv.constant0._Z4m3_2iiiPdS_S_:
	.zero		936


//--------------------- .nv.constant0._Z4m3_1iiiPdS_S_ --------------------------
	.section	.nv.constant0._Z4m3_1iiiPdS_S_,"a",@progbits
	.sectionflags	@""
	.align	4
.nv.constant0._Z4m3_1iiiPdS_S_:
	.zero		936


//--------------------- SYMBOLS --------------------------

	.type		.nv.reservedSmem.offset0,@object
	.size		.nv.reservedSmem.offset0,0x4
